	.target	sm_100a

	.elftype	@"ET_EXEC"


//--------------------- .note.nv.tkinfo           --------------------------
	.section	.note.nv.tkinfo,"",@"SHT_NOTE"
	.sectionflags	@"SHF_NOTE_NV_TKINFO"
	.tkinfo
        /*0018*/ 	.word	0x00000002
        /*0030*/ 	.string	""
        /*0030*/ 	.string	"ptxas"
        /*0030*/ 	.string	"Cuda compilation tools, release 13.0, V13.0.88"
        /*0030*/ 	.string	"Build cuda_13.0.r13.0/compiler.36424714_0"
        /*0030*/ 	.string	"-arch sm_100a -m 64 "



//--------------------- .note.nv.cuinfo           --------------------------
	.section	.note.nv.cuinfo,"",@"SHT_NOTE"
	.sectionflags	@"SHF_NOTE_NV_CUINFO"
        /*0018*/ 	.short	0x0002
        /*001a*/ 	.short	0x0064
        /*001c*/ 	.short	0x0082
	.zero		2


//--------------------- .nv.info                  --------------------------
	.section	.nv.info,"",@"SHT_CUDA_INFO"
	.align	4


	//----- nvinfo : EIATTR_REGCOUNT
	.align		4
        /*0000*/ 	.byte	0x04, 0x2f
        /*0002*/ 	.short	(.L_19 - .L_18)
	.align		4
.L_18:
        /*0004*/ 	.word	index@(_ZN7cutlass13device_kernelINS_4gemm6kernel13GemmUniversalIN4cute5tupleIJiiiiEEENS1_10collective13CollectiveMmaINS1_35MainloopSm100TmaUmmaWarpSpecializedILi6ELi2ELi4ENS5_IJNS4_1CILi2EEESB_NSA_ILi1EEEEEEEENS5_IJNSA_ILi64EEESF_NSA_ILi128EEEEEENS_10bfloat16_tENS5_IJlSC_lEEESI_SJ_NS4_8TiledMMAINS4_8MMA_AtomIJNS4_20SM100_MMA_F16BF16_SSISI_SI_fLi64ELi64ELNS4_4UMMA5MajorE0ELSO_0ELNSN_7ScaleInE0ELSP_0EEEEEENS4_6LayoutINS5_IJSC_SC_SC_EEENS5_IJNSA_ILi0EEESU_SU_EEEEENS5_IJNS4_10UnderscoreESX_SX_EEEEENS4_23SM90_TMA_LOAD_MULTICASTENS4_14ComposedLayoutINS4_7SwizzleILi3ELi4ELi3EEENS4_18smem_ptr_flag_bitsILi16EEENSS_INS5_IJNSA_ILi8EEESF_EEENS5_IJSF_SC_EEEEEEEvNS4_8identityES10_S1A_vS1B_EENS_8epilogue10collective18CollectiveEpilogueINS1D_23Sm100TmaWarpSpecializedILi3ELi2ELi16ELb1ELb0EEEJSH_NS5_IJNSS_ISF_SC_EENSS_INSA_ILi32EEESC_EEEEESI_SJ_SI_SJ_NS1D_6fusion15FusionCallbacksIS1H_NS1M_17LinearCombinationISI_fSI_fLNS_15FloatRoundStyleE2EEESH_S1L_JEEENS4_5SM1004TMEM4LOAD26SM100_TMEM_LOAD_16dp256b4xENS4_13SM90_TMA_LOADENS11_INS12_ILi2ELi4ELi3EEES15_NSS_INS5_IJS16_S1J_EEENS5_IJS1J_SC_EEEEEEENS4_17SM75_U32x4_LDSM_NENS4_14SM90_TMA_STOREES21_NS4_17SM90_U32x4_STSM_NENS4_39AutoVectorizingCopyWithAssumedAlignmentILi128EEEEEEvvEEEEvNT_6ParamsE)
        /*0008*/ 	.word	0x00000045


	//----- nvinfo : EIATTR_FRAME_SIZE
	.align		4
.L_19:
        /*000c*/ 	.byte	0x04, 0x11
        /*000e*/ 	.short	(.L_21 - .L_20)
	.align		4
.L_20:
        /*0010*/ 	.word	index@($__internal_2_$__cuda_sm10x_tcgen05_guardrail_trap_unallocated_columns_being_dealloced)
        /*0014*/ 	.word	0x00000000


	//----- nvinfo : EIATTR_FRAME_SIZE
	.align		4
.L_21:
        /*0018*/ 	.byte	0x04, 0x11
        /*001a*/ 	.short	(.L_23 - .L_22)
	.align		4
.L_22:
        /*001c*/ 	.word	index@($__internal_1_$__cuda_sm10x_tcgen05_guardrail_trap_phase_invalid_during_alloc)
        /*0020*/ 	.word	0x00000000


	//----- nvinfo : EIATTR_FRAME_SIZE
	.align		4
.L_23:
        /*0024*/ 	.byte	0x04, 0x11
        /*0026*/ 	.short	(.L_25 - .L_24)
	.align		4
.L_24:
        /*0028*/ 	.word	index@($__internal_0_$__cuda_sm10x_tcgen05_guardrail_trap_col_being_dealloced_not_returned_by_alloc)
        /*002c*/ 	.word	0x00000000


	//----- nvinfo : EIATTR_FRAME_SIZE
	.align		4
.L_25:
        /*0030*/ 	.byte	0x04, 0x11
        /*0032*/ 	.short	(.L_27 - .L_26)
	.align		4
.L_26:
        /*0034*/ 	.word	index@(_ZN7cutlass13device_kernelINS_4gemm6kernel13GemmUniversalIN4cute5tupleIJiiiiEEENS1_10collective13CollectiveMmaINS1_35MainloopSm100TmaUmmaWarpSpecializedILi6ELi2ELi4ENS5_IJNS4_1CILi2EEESB_NSA_ILi1EEEEEEEENS5_IJNSA_ILi64EEESF_NSA_ILi128EEEEEENS_10bfloat16_tENS5_IJlSC_lEEESI_SJ_NS4_8TiledMMAINS4_8MMA_AtomIJNS4_20SM100_MMA_F16BF16_SSISI_SI_fLi64ELi64ELNS4_4UMMA5MajorE0ELSO_0ELNSN_7ScaleInE0ELSP_0EEEEEENS4_6LayoutINS5_IJSC_SC_SC_EEENS5_IJNSA_ILi0EEESU_SU_EEEEENS5_IJNS4_10UnderscoreESX_SX_EEEEENS4_23SM90_TMA_LOAD_MULTICASTENS4_14ComposedLayoutINS4_7SwizzleILi3ELi4ELi3EEENS4_18smem_ptr_flag_bitsILi16EEENSS_INS5_IJNSA_ILi8EEESF_EEENS5_IJSF_SC_EEEEEEEvNS4_8identityES10_S1A_vS1B_EENS_8epilogue10collective18CollectiveEpilogueINS1D_23Sm100TmaWarpSpecializedILi3ELi2ELi16ELb1ELb0EEEJSH_NS5_IJNSS_ISF_SC_EENSS_INSA_ILi32EEESC_EEEEESI_SJ_SI_SJ_NS1D_6fusion15FusionCallbacksIS1H_NS1M_17LinearCombinationISI_fSI_fLNS_15FloatRoundStyleE2EEESH_S1L_JEEENS4_5SM1004TMEM4LOAD26SM100_TMEM_LOAD_16dp256b4xENS4_13SM90_TMA_LOADENS11_INS12_ILi2ELi4ELi3EEES15_NSS_INS5_IJS16_S1J_EEENS5_IJS1J_SC_EEEEEEENS4_17SM75_U32x4_LDSM_NENS4_14SM90_TMA_STOREES21_NS4_17SM90_U32x4_STSM_NENS4_39AutoVectorizingCopyWithAssumedAlignmentILi128EEEEEEvvEEEEvNT_6ParamsE)
        /*0038*/ 	.word	0x00000000


	//----- nvinfo : EIATTR_MIN_STACK_SIZE
	.align		4
.L_27:
        /*003c*/ 	.byte	0x04, 0x12
        /*003e*/ 	.short	(.L_29 - .L_28)
	.align		4
.L_28:
        /*0040*/ 	.word	index@(_ZN7cutlass13device_kernelINS_4gemm6kernel13GemmUniversalIN4cute5tupleIJiiiiEEENS1_10collective13CollectiveMmaINS1_35MainloopSm100TmaUmmaWarpSpecializedILi6ELi2ELi4ENS5_IJNS4_1CILi2EEESB_NSA_ILi1EEEEEEEENS5_IJNSA_ILi64EEESF_NSA_ILi128EEEEEENS_10bfloat16_tENS5_IJlSC_lEEESI_SJ_NS4_8TiledMMAINS4_8MMA_AtomIJNS4_20SM100_MMA_F16BF16_SSISI_SI_fLi64ELi64ELNS4_4UMMA5MajorE0ELSO_0ELNSN_7ScaleInE0ELSP_0EEEEEENS4_6LayoutINS5_IJSC_SC_SC_EEENS5_IJNSA_ILi0EEESU_SU_EEEEENS5_IJNS4_10UnderscoreESX_SX_EEEEENS4_23SM90_TMA_LOAD_MULTICASTENS4_14ComposedLayoutINS4_7SwizzleILi3ELi4ELi3EEENS4_18smem_ptr_flag_bitsILi16EEENSS_INS5_IJNSA_ILi8EEESF_EEENS5_IJSF_SC_EEEEEEEvNS4_8identityES10_S1A_vS1B_EENS_8epilogue10collective18CollectiveEpilogueINS1D_23Sm100TmaWarpSpecializedILi3ELi2ELi16ELb1ELb0EEEJSH_NS5_IJNSS_ISF_SC_EENSS_INSA_ILi32EEESC_EEEEESI_SJ_SI_SJ_NS1D_6fusion15FusionCallbacksIS1H_NS1M_17LinearCombinationISI_fSI_fLNS_15FloatRoundStyleE2EEESH_S1L_JEEENS4_5SM1004TMEM4LOAD26SM100_TMEM_LOAD_16dp256b4xENS4_13SM90_TMA_LOADENS11_INS12_ILi2ELi4ELi3EEES15_NSS_INS5_IJS16_S1J_EEENS5_IJS1J_SC_EEEEEEENS4_17SM75_U32x4_LDSM_NENS4_14SM90_TMA_STOREES21_NS4_17SM90_U32x4_STSM_NENS4_39AutoVectorizingCopyWithAssumedAlignmentILi128EEEEEEvvEEEEvNT_6ParamsE)
        /*0044*/ 	.word	0x00000000
.L_29:


//--------------------- .nv.compat                --------------------------
	.section	.nv.compat,"",@"SHT_CUDA_COMPAT_INFO"
	.align	4
        /*0000*/ 	.byte	0x02, 0x09, 0x01, 0x00, 0x02, 0x02, 0x02, 0x00, 0x02, 0x05, 0x05, 0x00, 0x03, 0x07, 0x01, 0x01
        /*0010*/ 	.byte	0x02, 0x03, 0x01, 0x00, 0x02, 0x06, 0x01, 0x00, 0x04, 0x0b, 0x08, 0x00, 0x09, 0x00, 0x00, 0x00
        /*0020*/ 	.byte	0x00, 0x00, 0x00, 0x00


//--------------------- .nv.info._ZN7cutlass13device_kernelINS_4gemm6kernel13GemmUniversalIN4cute5tupleIJiiiiEEENS1_10collective13CollectiveMmaINS1_35MainloopSm100TmaUmmaWarpSpecializedILi6ELi2ELi4ENS5_IJNS4_1CILi2EEESB_NSA_ILi1EEEEEEEENS5_IJNSA_ILi64EEESF_NSA_ILi128EEEEEENS_10bfloat16_tENS5_IJlSC_lEEESI_SJ_NS4_8TiledMMAINS4_8MMA_AtomIJNS4_20SM100_MMA_F16BF16_SSISI_SI_fLi64ELi64ELNS4_4UMMA5MajorE0ELSO_0ELNSN_7ScaleInE0ELSP_0EEEEEENS4_6LayoutINS5_IJSC_SC_SC_EEENS5_IJNSA_ILi0EEESU_SU_EEEEENS5_IJNS4_10UnderscoreESX_SX_EEEEENS4_23SM90_TMA_LOAD_MULTICASTENS4_14ComposedLayoutINS4_7SwizzleILi3ELi4ELi3EEENS4_18smem_ptr_flag_bitsILi16EEENSS_INS5_IJNSA_ILi8EEESF_EEENS5_IJSF_SC_EEEEEEEvNS4_8identityES10_S1A_vS1B_EENS_8epilogue10collective18CollectiveEpilogueINS1D_23Sm100TmaWarpSpecializedILi3ELi2ELi16ELb1ELb0EEEJSH_NS5_IJNSS_ISF_SC_EENSS_INSA_ILi32EEESC_EEEEESI_SJ_SI_SJ_NS1D_6fusion15FusionCallbacksIS1H_NS1M_17LinearCombinationISI_fSI_fLNS_15FloatRoundStyleE2EEESH_S1L_JEEENS4_5SM1004TMEM4LOAD26SM100_TMEM_LOAD_16dp256b4xENS4_13SM90_TMA_LOADENS11_INS12_ILi2ELi4ELi3EEES15_NSS_INS5_IJS16_S1J_EEENS5_IJS1J_SC_EEEEEEENS4_17SM75_U32x4_LDSM_NENS4_14SM90_TMA_STOREES21_NS4_17SM90_U32x4_STSM_NENS4_39AutoVectorizingCopyWithAssumedAlignmentILi128EEEEEEvvEEEEvNT_6ParamsE --------------------------
	.section	.nv.info._ZN7cutlass13device_kernelINS_4gemm6kernel13GemmUniversalIN4cute5tupleIJiiiiEEENS1_10collective13CollectiveMmaINS1_35MainloopSm100TmaUmmaWarpSpecializedILi6ELi2ELi4ENS5_IJNS4_1CILi2EEESB_NSA_ILi1EEEEEEEENS5_IJNSA_ILi64EEESF_NSA_ILi128EEEEEENS_10bfloat16_tENS5_IJlSC_lEEESI_SJ_NS4_8TiledMMAINS4_8MMA_AtomIJNS4_20SM100_MMA_F16BF16_SSISI_SI_fLi64ELi64ELNS4_4UMMA5MajorE0ELSO_0ELNSN_7ScaleInE0ELSP_0EEEEEENS4_6LayoutINS5_IJSC_SC_SC_EEENS5_IJNSA_ILi0EEESU_SU_EEEEENS5_IJNS4_10UnderscoreESX_SX_EEEEENS4_23SM90_TMA_LOAD_MULTICASTENS4_14ComposedLayoutINS4_7SwizzleILi3ELi4ELi3EEENS4_18smem_ptr_flag_bitsILi16EEENSS_INS5_IJNSA_ILi8EEESF_EEENS5_IJSF_SC_EEEEEEEvNS4_8identityES10_S1A_vS1B_EENS_8epilogue10collective18CollectiveEpilogueINS1D_23Sm100TmaWarpSpecializedILi3ELi2ELi16ELb1ELb0EEEJSH_NS5_IJNSS_ISF_SC_EENSS_INSA_ILi32EEESC_EEEEESI_SJ_SI_SJ_NS1D_6fusion15FusionCallbacksIS1H_NS1M_17LinearCombinationISI_fSI_fLNS_15FloatRoundStyleE2EEESH_S1L_JEEENS4_5SM1004TMEM4LOAD26SM100_TMEM_LOAD_16dp256b4xENS4_13SM90_TMA_LOADENS11_INS12_ILi2ELi4ELi3EEES15_NSS_INS5_IJS16_S1J_EEENS5_IJS1J_SC_EEEEEEENS4_17SM75_U32x4_LDSM_NENS4_14SM90_TMA_STOREES21_NS4_17SM90_U32x4_STSM_NENS4_39AutoVectorizingCopyWithAssumedAlignmentILi128EEEEEEvvEEEEvNT_6ParamsE,"",@"SHT_CUDA_INFO"
	.sectionflags	@""
	.align	4


	//----- nvinfo : EIATTR_CUDA_API_VERSION
	.align		4
        /*0000*/ 	.byte	0x04, 0x37
        /*0002*/ 	.short	(.L_31 - .L_30)
.L_30:
        /*0004*/ 	.word	0x00000082


	//----- nvinfo : EIATTR_KPARAM_INFO
	.align		4
.L_31:
        /*0008*/ 	.byte	0x04, 0x17
        /*000a*/ 	.short	(.L_33 - .L_32)
.L_32:
        /*000c*/ 	.word	0x00000000
        /*0010*/ 	.short	0x0000
        /*0012*/ 	.short	0x0000
        /*0014*/ 	.byte	0x00, 0xf0, 0x01, 0x20


	//----- nvinfo : EIATTR_AT_ENTRY_FRAGMENTS
	.align		4
.L_33:
        /*0018*/ 	.byte	0x04, 0x4f
        /*001a*/ 	.short	(.L_35 - .L_34)


	//   ....[0]....
.L_34:
        /*001c*/ 	.word	0x00000006


	//----- nvinfo : EIATTR_RESERVED_SMEM_USED
	.align		4
.L_35:
        /*0020*/ 	.byte	0x01, 0x41
	.zero		2


	//----- nvinfo : EIATTR_SPARSE_MMA_MASK
	.align		4
        /*0024*/ 	.byte	0x03, 0x50
        /*0026*/ 	.short	0x0000


	//----- nvinfo : EIATTR_TCGEN05_1CTA_USED
	.align		4
        /*0028*/ 	.byte	0x01, 0x51
	.zero		2


	//----- nvinfo : EIATTR_MAXREG_COUNT
	.align		4
        /*002c*/ 	.byte	0x03, 0x1b
        /*002e*/ 	.short	0x00ff


	//----- nvinfo : EIATTR_NUM_BARRIERS
	.align		4
        /*0030*/ 	.byte	0x02, 0x4c
        /*0032*/ 	.byte	0x07
	.zero		1


	//----- nvinfo : EIATTR_EXTERNS
	.align		4
        /*0034*/ 	.byte	0x04, 0x0f
        /*0036*/ 	.short	(.L_37 - .L_36)


	//   ....[0]....
	.align		4
.L_36:
        /*0038*/ 	.word	index@(__assertfail)


	//----- nvinfo : EIATTR_MERCURY_ISA_VERSION
	.align		4
.L_37:
        /*003c*/ 	.byte	0x03, 0x5f
        /*003e*/ 	.short	0x0101


	//----- nvinfo : EIATTR_INT_WARP_WIDE_INSTR_OFFSETS
	.align		4
        /*0040*/ 	.byte	0x04, 0x31
        /*0042*/ 	.short	(.L_39 - .L_38)


	//   ....[0]....
.L_38:
        /*0044*/ 	.word	0x000043d0


	//   ....[1]....
        /*0048*/ 	.word	0x00004400


	//   ....[2]....
        /*004c*/ 	.word	0x00004420


	//   ....[3]....
        /*0050*/ 	.word	0x00004ff0


	//   ....[4]....
        /*0054*/ 	.word	0x00005070


	//   ....[5]....
        /*0058*/ 	.word	0x00005170


	//   ....[6]....
        /*005c*/ 	.word	0x00005280


	//----- nvinfo : EIATTR_COOP_GROUP_MASK_REGIDS
	.align		4
.L_39:
        /*0060*/ 	.byte	0x04, 0x29
        /*0062*/ 	.short	(.L_41 - .L_40)


	//   ....[0]....
.L_40:
        /*0064*/ 	.word	0xffffffff


	//   ....[1]....
        /*0068*/ 	.word	0xffffffff


	//   ....[2]....
        /*006c*/ 	.word	0xffffffff


	//   ....[3]....
        /*0070*/ 	.word	0xffffffff


	//   ....[4]....
        /*0074*/ 	.word	0xffffffff


	//   ....[5]....
        /*0078*/ 	.word	0xffffffff


	//   ....[6]....
        /*007c*/ 	.word	0xffffffff


	//   ....[7]....
        /*0080*/ 	.word	0xffffffff


	//   ....[8]....
        /*0084*/ 	.word	0xffffffff


	//   ....[9]....
        /*0088*/ 	.word	0xffffffff


	//   ....[10]....
        /*008c*/ 	.word	0xffffffff


	//   ....[11]....
        /*0090*/ 	.word	0xffffffff


	//   ....[12]....
        /*0094*/ 	.word	0xffffffff


	//   ....[13]....
        /*0098*/ 	.word	0xffffffff


	//----- nvinfo : EIATTR_COOP_GROUP_INSTR_OFFSETS
	.align		4
.L_41:
        /*009c*/ 	.byte	0x04, 0x28
        /*009e*/ 	.short	(.L_43 - .L_42)


	//   ....[0]....
.L_42:
        /*00a0*/ 	.word	0x00000080


	//   ....[1]....
        /*00a4*/ 	.word	0x000004f0


	//   ....[2]....
        /*00a8*/ 	.word	0x000006e0


	//   ....[3]....
        /*00ac*/ 	.word	0x00000860


	//   ....[4]....
        /*00b0*/ 	.word	0x00000960


	//   ....[5]....
        /*00b4*/ 	.word	0x00000ad0


	//   ....[6]....
        /*00b8*/ 	.word	0x00000c70


	//   ....[7]....
        /*00bc*/ 	.word	0x00000e20


	//   ....[8]....
        /*00c0*/ 	.word	0x00002420


	//   ....[9]....
        /*00c4*/ 	.word	0x00003400


	//   ....[10]....
        /*00c8*/ 	.word	0x00003610


	//   ....[11]....
        /*00cc*/ 	.word	0x00003640


	//   ....[12]....
        /*00d0*/ 	.word	0x000042b0


	//   ....[13]....
        /*00d4*/ 	.word	0x000044e0


	//----- nvinfo : EIATTR_VRC_CTA_INIT_COUNT
	.align		4
.L_43:
        /*00d8*/ 	.byte	0x02, 0x4a
        /*00da*/ 	.byte	0x80
	.zero		1


	//----- nvinfo : EIATTR_SYSCALL_OFFSETS
	.align		4
        /*00dc*/ 	.byte	0x04, 0x46
        /*00de*/ 	.short	(.L_45 - .L_44)


	//   ....[0]....
.L_44:
        /*00e0*/ 	.word	0x00005f80


	//   ....[1]....
        /*00e4*/ 	.word	0x00006070


	//   ....[2]....
        /*00e8*/ 	.word	0x000068b0


	//   ....[3]....
        /*00ec*/ 	.word	0x00007200


	//----- nvinfo : EIATTR_MBARRIER_INSTR_OFFSETS
	.align		4
.L_45:
        /*00f0*/ 	.byte	0x04, 0x39
        /*00f2*/ 	.short	(.L_47 - .L_46)


	//   ....[0]....
.L_46:
        /*00f4*/ 	.word	0x00000610
        /*00f8*/ 	.word	0x000000ff
        /*00fc*/ 	.word	0x00000000
        /*0100*/ 	.short	0x0100
        /*0102*/ 	.byte	0x04
	.zero		1


	//   ....[1]....
        /*0104*/ 	.word	0x00000620
        /*0108*/ 	.word	0x000000ff
        /*010c*/ 	.word	0x00000030
        /*0110*/ 	.short	0x0100
        /*0112*/ 	.byte	0x04
	.zero		1


	//   ....[2]....
        /*0114*/ 	.word	0x00000630
        /*0118*/ 	.word	0x000000ff
        /*011c*/ 	.word	0x00000008
        /*0120*/ 	.short	0x0100
        /*0122*/ 	.byte	0x04
	.zero		1


	//   ....[3]....
        /*0124*/ 	.word	0x00000640
        /*0128*/ 	.word	0x000000ff
        /*012c*/ 	.word	0x00000038
        /*0130*/ 	.short	0x0100
        /*0132*/ 	.byte	0x04
	.zero		1


	//   ....[4]....
        /*0134*/ 	.word	0x00000650
        /*0138*/ 	.word	0x000000ff
        /*013c*/ 	.word	0x00000010
        /*0140*/ 	.short	0x0100
        /*0142*/ 	.byte	0x04
	.zero		1


	//   ....[5]....
        /*0144*/ 	.word	0x00000660
        /*0148*/ 	.word	0x000000ff
        /*014c*/ 	.word	0x00000040
        /*0150*/ 	.short	0x0100
        /*0152*/ 	.byte	0x04
	.zero		1


	//   ....[6]....
        /*0154*/ 	.word	0x00000670
        /*0158*/ 	.word	0x000000ff
        /*015c*/ 	.word	0x00000018
        /*0160*/ 	.short	0x0100
        /*0162*/ 	.byte	0x04
	.zero		1


	//   ....[7]....
        /*0164*/ 	.word	0x00000680
        /*0168*/ 	.word	0x000000ff
        /*016c*/ 	.word	0x00000048
        /*0170*/ 	.short	0x0100
        /*0172*/ 	.byte	0x04
	.zero		1


	//   ....[8]....
        /*0174*/ 	.word	0x00000690
        /*0178*/ 	.word	0x000000ff
        /*017c*/ 	.word	0x00000020
        /*0180*/ 	.short	0x0100
        /*0182*/ 	.byte	0x04
	.zero		1


	//   ....[9]....
        /*0184*/ 	.word	0x000006a0
        /*0188*/ 	.word	0x000000ff
        /*018c*/ 	.word	0x00000050
        /*0190*/ 	.short	0x0100
        /*0192*/ 	.byte	0x04
	.zero		1


	//   ....[10]....
        /*0194*/ 	.word	0x000006b0
        /*0198*/ 	.word	0x000000ff
        /*019c*/ 	.word	0x00000028
        /*01a0*/ 	.short	0x0100
        /*01a2*/ 	.byte	0x04
	.zero		1


	//   ....[11]....
        /*01a4*/ 	.word	0x000006c0
        /*01a8*/ 	.word	0x000000ff
        /*01ac*/ 	.word	0x00000058
        /*01b0*/ 	.short	0x0100
        /*01b2*/ 	.byte	0x04
	.zero		1


	//   ....[12]....
        /*01b4*/ 	.word	0x000007f0
        /*01b8*/ 	.word	0x000000ff
        /*01bc*/ 	.word	0x00000060
        /*01c0*/ 	.short	0x0100
        /*01c2*/ 	.byte	0x04
	.zero		1


	//   ....[13]....
        /*01c4*/ 	.word	0x00000800
        /*01c8*/ 	.word	0x000000ff
        /*01cc*/ 	.word	0x00000078
        /*01d0*/ 	.short	0x0100
        /*01d2*/ 	.byte	0x04
	.zero		1


	//   ....[14]....
        /*01d4*/ 	.word	0x00000810
        /*01d8*/ 	.word	0x000000ff
        /*01dc*/ 	.word	0x00000068
        /*01e0*/ 	.short	0x0100
        /*01e2*/ 	.byte	0x04
	.zero		1


	//   ....[15]....
        /*01e4*/ 	.word	0x00000820
        /*01e8*/ 	.word	0x000000ff
        /*01ec*/ 	.word	0x00000080
        /*01f0*/ 	.short	0x0100
        /*01f2*/ 	.byte	0x04
	.zero		1


	//   ....[16]....
        /*01f4*/ 	.word	0x00000830
        /*01f8*/ 	.word	0x000000ff
        /*01fc*/ 	.word	0x00000070
        /*0200*/ 	.short	0x0100
        /*0202*/ 	.byte	0x04
	.zero		1


	//   ....[17]....
        /*0204*/ 	.word	0x00000840
        /*0208*/ 	.word	0x000000ff
        /*020c*/ 	.word	0x00000088
        /*0210*/ 	.short	0x0100
        /*0212*/ 	.byte	0x04
	.zero		1


	//   ....[18]....
        /*0214*/ 	.word	0x00000930
        /*0218*/ 	.word	0x000000ff
        /*021c*/ 	.word	0x00000090
        /*0220*/ 	.short	0x0100
        /*0222*/ 	.byte	0x06
	.zero		1


	//   ....[19]....
        /*0224*/ 	.word	0x00000940
        /*0228*/ 	.word	0x000000ff
        /*022c*/ 	.word	0x00000098
        /*0230*/ 	.short	0x0100
        /*0232*/ 	.byte	0x06
	.zero		1


	//   ....[20]....
        /*0234*/ 	.word	0x00000a80
        /*0238*/ 	.word	0x000000ff
        /*023c*/ 	.word	0x000000a0
        /*0240*/ 	.short	0x0100
        /*0242*/ 	.byte	0x06
	.zero		1


	//   ....[21]....
        /*0244*/ 	.word	0x00000a90
        /*0248*/ 	.word	0x000000ff
        /*024c*/ 	.word	0x000000b0
        /*0250*/ 	.short	0x0100
        /*0252*/ 	.byte	0x06
	.zero		1


	//   ....[22]....
        /*0254*/ 	.word	0x00000aa0
        /*0258*/ 	.word	0x000000ff
        /*025c*/ 	.word	0x000000a8
        /*0260*/ 	.short	0x0100
        /*0262*/ 	.byte	0x06
	.zero		1


	//   ....[23]....
        /*0264*/ 	.word	0x00000ab0
        /*0268*/ 	.word	0x000000ff
        /*026c*/ 	.word	0x000000b8
        /*0270*/ 	.short	0x0100
        /*0272*/ 	.byte	0x06
	.zero		1


	//   ....[24]....
        /*0274*/ 	.word	0x00000be0
        /*0278*/ 	.word	0x000000ff
        /*027c*/ 	.word	0x000000c0
        /*0280*/ 	.short	0x0100
        /*0282*/ 	.byte	0x04
	.zero		1


	//   ....[25]....
        /*0284*/ 	.word	0x00000bf0
        /*0288*/ 	.word	0x000000ff
        /*028c*/ 	.word	0x000000e0
        /*0290*/ 	.short	0x0100
        /*0292*/ 	.byte	0x04
	.zero		1


	//   ....[26]....
        /*0294*/ 	.word	0x00000c00
        /*0298*/ 	.word	0x000000ff
        /*029c*/ 	.word	0x000000c8
        /*02a0*/ 	.short	0x0100
        /*02a2*/ 	.byte	0x04
	.zero		1


	//   ....[27]....
        /*02a4*/ 	.word	0x00000c10
        /*02a8*/ 	.word	0x000000ff
        /*02ac*/ 	.word	0x000000e8
        /*02b0*/ 	.short	0x0100
        /*02b2*/ 	.byte	0x04
	.zero		1


	//   ....[28]....
        /*02b4*/ 	.word	0x00000c20
        /*02b8*/ 	.word	0x000000ff
        /*02bc*/ 	.word	0x000000d0
        /*02c0*/ 	.short	0x0100
        /*02c2*/ 	.byte	0x04
	.zero		1


	//   ....[29]....
        /*02c4*/ 	.word	0x00000c30
        /*02c8*/ 	.word	0x000000ff
        /*02cc*/ 	.word	0x000000f0
        /*02d0*/ 	.short	0x0100
        /*02d2*/ 	.byte	0x04
	.zero		1


	//   ....[30]....
        /*02d4*/ 	.word	0x00000c40
        /*02d8*/ 	.word	0x000000ff
        /*02dc*/ 	.word	0x000000d8
        /*02e0*/ 	.short	0x0100
        /*02e2*/ 	.byte	0x04
	.zero		1


	//   ....[31]....
        /*02e4*/ 	.word	0x00000c50
        /*02e8*/ 	.word	0x000000ff
        /*02ec*/ 	.word	0x000000f8
        /*02f0*/ 	.short	0x0100
        /*02f2*/ 	.byte	0x04
	.zero		1


	//   ....[32]....
        /*02f4*/ 	.word	0x00000d40
        /*02f8*/ 	.word	0x000000ff
        /*02fc*/ 	.word	0x00000100
        /*0300*/ 	.short	0x0100
        /*0302*/ 	.byte	0x04
	.zero		1


	//   ....[33]....
        /*0304*/ 	.word	0x00000d50
        /*0308*/ 	.word	0x000000ff
        /*030c*/ 	.word	0x00000110
        /*0310*/ 	.short	0x0100
        /*0312*/ 	.byte	0x04
	.zero		1


	//   ....[34]....
        /*0314*/ 	.word	0x00000d60
        /*0318*/ 	.word	0x000000ff
        /*031c*/ 	.word	0x00000108
        /*0320*/ 	.short	0x0100
        /*0322*/ 	.byte	0x04
	.zero		1


	//   ....[35]....
        /*0324*/ 	.word	0x00000d70
        /*0328*/ 	.word	0x000000ff
        /*032c*/ 	.word	0x00000118
        /*0330*/ 	.short	0x0100
        /*0332*/ 	.byte	0x04
	.zero		1


	//   ....[36]....
        /*0334*/ 	.word	0x00001a10
        /*0338*/ 	.word	0x00000000
        /*033c*/ 	.word	0x00000110
        /*0340*/ 	.short	0x010a
        /*0342*/ 	.byte	0xff
	.zero		1


	//   ....[37]....
        /*0344*/ 	.word	0x00001a40
        /*0348*/ 	.word	0x00000000
        /*034c*/ 	.word	0x00000100
        /*0350*/ 	.short	0x0101
        /*0352*/ 	.byte	0xff
	.zero		1


	//   ....[38]....
        /*0354*/ 	.word	0x00001b20
        /*0358*/ 	.word	0x000000ff
        /*035c*/ 	.word	0x00000030
        /*0360*/ 	.short	0x010a
        /*0362*/ 	.byte	0x04
	.zero		1


	//   ....[39]....
        /*0364*/ 	.word	0x00001ba0
        /*0368*/ 	.word	0x000000ff
        /*036c*/ 	.word	0x00000030
        /*0370*/ 	.short	0x010a
        /*0372*/ 	.byte	0x21
	.zero		1


	//   ....[40]....
        /*0374*/ 	.word	0x00001ce0
        /*0378*/ 	.word	0x000000ff
        /*037c*/ 	.word	0x00000030
        /*0380*/ 	.short	0x010a
        /*0382*/ 	.byte	0x04
	.zero		1


	//   ....[41]....
        /*0384*/ 	.word	0x00001fa0
        /*0388*/ 	.word	0x000000ff
        /*038c*/ 	.word	0x00000098
        /*0390*/ 	.short	0x0101
        /*0392*/ 	.byte	0x15
	.zero		1


	//   ....[42]....
        /*0394*/ 	.word	0x00001fc0
        /*0398*/ 	.word	0x000000ff
        /*039c*/ 	.word	0x00000030
        /*03a0*/ 	.short	0x010a
        /*03a2*/ 	.byte	0x04
	.zero		1


	//   ....[43]....
        /*03a4*/ 	.word	0x00002040
        /*03a8*/ 	.word	0x000000ff
        /*03ac*/ 	.word	0x00000030
        /*03b0*/ 	.short	0x010a
        /*03b2*/ 	.byte	0x21
	.zero		1


	//   ....[44]....
        /*03b4*/ 	.word	0x00002180
        /*03b8*/ 	.word	0x000000ff
        /*03bc*/ 	.word	0x00000030
        /*03c0*/ 	.short	0x010a
        /*03c2*/ 	.byte	0x04
	.zero		1


	//   ....[45]....
        /*03c4*/ 	.word	0x00002450
        /*03c8*/ 	.word	0x00000003
        /*03cc*/ 	.word	0x000000a0
        /*03d0*/ 	.short	0x010a
        /*03d2*/ 	.byte	0xff
	.zero		1


	//   ....[46]....
        /*03d4*/ 	.word	0x000025a0
        /*03d8*/ 	.word	0x00000000
        /*03dc*/ 	.word	0x00000000
        /*03e0*/ 	.short	0x0101
        /*03e2*/ 	.byte	0xff
	.zero		1


	//   ....[47]....
        /*03e4*/ 	.word	0x00002b60
        /*03e8*/ 	.word	0x000000ff
        /*03ec*/ 	.word	0x00000000
        /*03f0*/ 	.short	0x010a
        /*03f2*/ 	.byte	0x04
	.zero		1


	//   ....[48]....
        /*03f4*/ 	.word	0x00002bf0
        /*03f8*/ 	.word	0x000000ff
        /*03fc*/ 	.word	0x00000000
        /*0400*/ 	.short	0x010a
        /*0402*/ 	.byte	0x05
	.zero		1


	//   ....[49]....
        /*0404*/ 	.word	0x00002c80
        /*0408*/ 	.word	0x000000ff
        /*040c*/ 	.word	0x00000000
        /*0410*/ 	.short	0x010a
        /*0412*/ 	.byte	0x05
	.zero		1


	//   ....[50]....
        /*0414*/ 	.word	0x00002d10
        /*0418*/ 	.word	0x000000ff
        /*041c*/ 	.word	0x00000000
        /*0420*/ 	.short	0x010a
        /*0422*/ 	.byte	0x05
	.zero		1


	//   ....[51]....
        /*0424*/ 	.word	0x00002da0
        /*0428*/ 	.word	0x000000ff
        /*042c*/ 	.word	0x00000000
        /*0430*/ 	.short	0x010a
        /*0432*/ 	.byte	0x05
	.zero		1


	//   ....[52]....
        /*0434*/ 	.word	0x00002e40
        /*0438*/ 	.word	0x00000000
        /*043c*/ 	.word	0x00000000
        /*0440*/ 	.short	0x010a
        /*0442*/ 	.byte	0xff
	.zero		1


	//   ....[53]....
        /*0444*/ 	.word	0x00002f60
        /*0448*/ 	.word	0x00000002
        /*044c*/ 	.word	0x00000100
        /*0450*/ 	.short	0x010a
        /*0452*/ 	.byte	0xff
	.zero		1


	//   ....[54]....
        /*0454*/ 	.word	0x00002fd0
        /*0458*/ 	.word	0x00000002
        /*045c*/ 	.word	0x00000000
        /*0460*/ 	.short	0x0101
        /*0462*/ 	.byte	0xff
	.zero		1


	//   ....[55]....
        /*0464*/ 	.word	0x00002ff0
        /*0468*/ 	.word	0x000000ff
        /*046c*/ 	.word	0x000000b0
        /*0470*/ 	.short	0x010a
        /*0472*/ 	.byte	0x04
	.zero		1


	//   ....[56]....
        /*0474*/ 	.word	0x00003110
        /*0478*/ 	.word	0x00000002
        /*047c*/ 	.word	0x000000a0
        /*0480*/ 	.short	0x010a
        /*0482*/ 	.byte	0xff
	.zero		1


	//   ....[57]....
        /*0484*/ 	.word	0x00003210
        /*0488*/ 	.word	0x00000002
        /*048c*/ 	.word	0x00000000
        /*0490*/ 	.short	0x0101
        /*0492*/ 	.byte	0xff
	.zero		1


	//   ....[58]....
        /*0494*/ 	.word	0x000032a0
        /*0498*/ 	.word	0x000000ff
        /*049c*/ 	.word	0x000000b0
        /*04a0*/ 	.short	0x0106
        /*04a2*/ 	.byte	0x04
	.zero		1


	//   ....[59]....
        /*04a4*/ 	.word	0x000032c0
        /*04a8*/ 	.word	0x000000ff
        /*04ac*/ 	.word	0x000000b0
        /*04b0*/ 	.short	0x010a
        /*04b2*/ 	.byte	0x04
	.zero		1


	//   ....[60]....
        /*04b4*/ 	.word	0x00003350
        /*04b8*/ 	.word	0x000000ff
        /*04bc*/ 	.word	0x000000b0
        /*04c0*/ 	.short	0x0106
        /*04c2*/ 	.byte	0x07
	.zero		1


	//   ....[61]....
        /*04c4*/ 	.word	0x00003390
        /*04c8*/ 	.word	0x00000000
        /*04cc*/ 	.word	0x000000b0
        /*04d0*/ 	.short	0x010a
        /*04d2*/ 	.byte	0xff
	.zero		1


	//   ....[62]....
        /*04d4*/ 	.word	0x00003960
        /*04d8*/ 	.word	0x00000000
        /*04dc*/ 	.word	0x000000a0
        /*04e0*/ 	.short	0x010a
        /*04e2*/ 	.byte	0xff
	.zero		1


	//   ....[63]....
        /*04e4*/ 	.word	0x00003a60
        /*04e8*/ 	.word	0x00000003
        /*04ec*/ 	.word	0x00000000
        /*04f0*/ 	.short	0x0101
        /*04f2*/ 	.byte	0xff
	.zero		1


	//   ....[64]....
        /*04f4*/ 	.word	0x00003a70
        /*04f8*/ 	.word	0x000000ff
        /*04fc*/ 	.word	0x00000000
        /*0500*/ 	.short	0x010a
        /*0502*/ 	.byte	0x04
	.zero		1


	//   ....[65]....
        /*0504*/ 	.word	0x00003af0
        /*0508*/ 	.word	0x000000ff
        /*050c*/ 	.word	0x000000e0
        /*0510*/ 	.short	0x010a
        /*0512*/ 	.byte	0x2e
	.zero		1


	//   ....[66]....
        /*0514*/ 	.word	0x00003bd0
        /*0518*/ 	.word	0x000000ff
        /*051c*/ 	.word	0x00000000
        /*0520*/ 	.short	0x010a
        /*0522*/ 	.byte	0x07
	.zero		1


	//   ....[67]....
        /*0524*/ 	.word	0x00003d10
        /*0528*/ 	.word	0x000000ff
        /*052c*/ 	.word	0x00000000
        /*0530*/ 	.short	0x010a
        /*0532*/ 	.byte	0x04
	.zero		1


	//   ....[68]....
        /*0534*/ 	.word	0x000040e0
        /*0538*/ 	.word	0x000000ff
        /*053c*/ 	.word	0x00000000
        /*0540*/ 	.short	0x010a
        /*0542*/ 	.byte	0x04
	.zero		1


	//   ....[69]....
        /*0544*/ 	.word	0x00004170
        /*0548*/ 	.word	0x000000ff
        /*054c*/ 	.word	0x00000000
        /*0550*/ 	.short	0x010a
        /*0552*/ 	.byte	0x05
	.zero		1


	//   ....[70]....
        /*0554*/ 	.word	0x00004200
        /*0558*/ 	.word	0x000000ff
        /*055c*/ 	.word	0x00000000
        /*0560*/ 	.short	0x010a
        /*0562*/ 	.byte	0x05
	.zero		1


	//   ....[71]....
        /*0564*/ 	.word	0x00004290
        /*0568*/ 	.word	0x000000ff
        /*056c*/ 	.word	0x00000000
        /*0570*/ 	.short	0x010a
        /*0572*/ 	.byte	0x04
	.zero		1


	//   ....[72]....
        /*0574*/ 	.word	0x00004720
        /*0578*/ 	.word	0x0000000c
        /*057c*/ 	.word	0x000000a0
        /*0580*/ 	.short	0x010a
        /*0582*/ 	.byte	0xff
	.zero		1


	//   ....[73]....
        /*0584*/ 	.word	0x00004890
        /*0588*/ 	.word	0x00000000
        /*058c*/ 	.word	0x00000000
        /*0590*/ 	.short	0x0101
        /*0592*/ 	.byte	0xff
	.zero		1


	//   ....[74]....
        /*0594*/ 	.word	0x00004d10
        /*0598*/ 	.word	0x000000ff
        /*059c*/ 	.word	0x00000098
        /*05a0*/ 	.short	0x010a
        /*05a2*/ 	.byte	0x18
	.zero		1


	//   ....[75]....
        /*05a4*/ 	.word	0x00004ed0
        /*05a8*/ 	.word	0x000000ff
        /*05ac*/ 	.word	0x00000078
        /*05b0*/ 	.short	0x010a
        /*05b2*/ 	.byte	0x04
	.zero		1


	//   ....[76]....
        /*05b4*/ 	.word	0x000050a0
        /*05b8*/ 	.word	0x000000ff
        /*05bc*/ 	.word	0x00000060
        /*05c0*/ 	.short	0x010b
        /*05c2*/ 	.byte	0x04
	.zero		1


	//   ....[77]....
        /*05c4*/ 	.word	0x000050b0
        /*05c8*/ 	.word	0x000000ff
        /*05cc*/ 	.word	0x00000000
        /*05d0*/ 	.short	0x0101
        /*05d2*/ 	.byte	0x14
	.zero		1


	//   ....[78]....
        /*05d4*/ 	.word	0x000050c0
        /*05d8*/ 	.word	0x000000ff
        /*05dc*/ 	.word	0x00000078
        /*05e0*/ 	.short	0x010a
        /*05e2*/ 	.byte	0x05
	.zero		1


	//   ....[79]....
        /*05e4*/ 	.word	0x000052b0
        /*05e8*/ 	.word	0x000000ff
        /*05ec*/ 	.word	0x00000060
        /*05f0*/ 	.short	0x010b
        /*05f2*/ 	.byte	0x05
	.zero		1


	//   ....[80]....
        /*05f4*/ 	.word	0x000052c0
        /*05f8*/ 	.word	0x000000ff
        /*05fc*/ 	.word	0x00000000
        /*0600*/ 	.short	0x0101
        /*0602*/ 	.byte	0x04
	.zero		1


	//   ....[81]....
        /*0604*/ 	.word	0x00005360
        /*0608*/ 	.word	0x000000ff
        /*060c*/ 	.word	0x00000000
        /*0610*/ 	.short	0x010a
        /*0612*/ 	.byte	0x04
	.zero		1


	//   ....[82]....
        /*0614*/ 	.word	0x000053f0
        /*0618*/ 	.word	0x000000ff
        /*061c*/ 	.word	0x00000000
        /*0620*/ 	.short	0x010a
        /*0622*/ 	.byte	0x05
	.zero		1


	//   ....[83]....
        /*0624*/ 	.word	0x00005490
        /*0628*/ 	.word	0x00000000
        /*062c*/ 	.word	0x00000000
        /*0630*/ 	.short	0x010a
        /*0632*/ 	.byte	0xff
	.zero		1


	//   ....[84]....
        /*0634*/ 	.word	0x000057f0
        /*0638*/ 	.word	0x00000000
        /*063c*/ 	.word	0x000000a0
        /*0640*/ 	.short	0x010a
        /*0642*/ 	.byte	0xff
	.zero		1


	//   ....[85]....
        /*0644*/ 	.word	0x000058c0
        /*0648*/ 	.word	0x00000000
        /*064c*/ 	.word	0x00000000
        /*0650*/ 	.short	0x0101
        /*0652*/ 	.byte	0xff
	.zero		1


	//   ....[86]....
        /*0654*/ 	.word	0x000064d0
        /*0658*/ 	.word	0x00000002
        /*065c*/ 	.word	0x00000060
        /*0660*/ 	.short	0x010a
        /*0662*/ 	.byte	0xff
	.zero		1


	//   ....[87]....
        /*0664*/ 	.word	0x00006510
        /*0668*/ 	.word	0x0000001b
        /*066c*/ 	.word	0x000000c0
        /*0670*/ 	.short	0x010a
        /*0672*/ 	.byte	0xff
	.zero		1


	//   ....[88]....
        /*0674*/ 	.word	0x00006600
        /*0678*/ 	.word	0x00000002
        /*067c*/ 	.word	0x00000060
        /*0680*/ 	.short	0x010a
        /*0682*/ 	.byte	0xff
	.zero		1


	//   ....[89]....
        /*0684*/ 	.word	0x00006790
        /*0688*/ 	.word	0x0000001b
        /*068c*/ 	.word	0x000000c0
        /*0690*/ 	.short	0x010a
        /*0692*/ 	.byte	0xff
	.zero		1


	//   ....[90]....
        /*0694*/ 	.word	0x00006f60
        /*0698*/ 	.word	0x00000000
        /*069c*/ 	.word	0x00000000
        /*06a0*/ 	.short	0x0101
        /*06a2*/ 	.byte	0xff
	.zero		1


	//   ....[91]....
        /*06a4*/ 	.word	0x00006f70
        /*06a8*/ 	.word	0x00000002
        /*06ac*/ 	.word	0x00000060
        /*06b0*/ 	.short	0x010a
        /*06b2*/ 	.byte	0xff
	.zero		1


	//   ....[92]....
        /*06b4*/ 	.word	0x00007030
        /*06b8*/ 	.word	0x00000002
        /*06bc*/ 	.word	0x00000060
        /*06c0*/ 	.short	0x010a
        /*06c2*/ 	.byte	0xff
	.zero		1


	//   ....[93]....
        /*06c4*/ 	.word	0x000073d0
        /*06c8*/ 	.word	0x000000ff
        /*06cc*/ 	.word	0x00000000
        /*06d0*/ 	.short	0x0101
        /*06d2*/ 	.byte	0x04
	.zero		1


	//   ....[94]....
        /*06d4*/ 	.word	0x00007930
        /*06d8*/ 	.word	0x00000000
        /*06dc*/ 	.word	0x00000000
        /*06e0*/ 	.short	0x0101
        /*06e2*/ 	.byte	0xff
	.zero		1


	//   ....[95]....
        /*06e4*/ 	.word	0x00007be0
        /*06e8*/ 	.word	0x000000ff
        /*06ec*/ 	.word	0x00000000
        /*06f0*/ 	.short	0x0101
        /*06f2*/ 	.byte	0x04
	.zero		1


	//   ....[96]....
        /*06f4*/ 	.word	0x00007c00
        /*06f8*/ 	.word	0x00000000
        /*06fc*/ 	.word	0x00000110
        /*0700*/ 	.short	0x010a
        /*0702*/ 	.byte	0xff
	.zero		1


	//   ....[97]....
        /*0704*/ 	.word	0x00007c60
        /*0708*/ 	.word	0x00000000
        /*070c*/ 	.word	0x00000030
        /*0710*/ 	.short	0x010a
        /*0712*/ 	.byte	0xff
	.zero		1


	//   ....[98]....
        /*0714*/ 	.word	0x00007cc0
        /*0718*/ 	.word	0x00000000
        /*071c*/ 	.word	0x00000030
        /*0720*/ 	.short	0x010a
        /*0722*/ 	.byte	0xff
	.zero		1


	//   ....[99]....
        /*0724*/ 	.word	0x00007d10
        /*0728*/ 	.word	0x00000003
        /*072c*/ 	.word	0x000000a0
        /*0730*/ 	.short	0x010a
        /*0732*/ 	.byte	0xff
	.zero		1


	//   ....[100]....
        /*0734*/ 	.word	0x00007d70
        /*0738*/ 	.word	0x00000000
        /*073c*/ 	.word	0x00000000
        /*0740*/ 	.short	0x010a
        /*0742*/ 	.byte	0xff
	.zero		1


	//   ....[101]....
        /*0744*/ 	.word	0x00007dd0
        /*0748*/ 	.word	0x00000000
        /*074c*/ 	.word	0x00000000
        /*0750*/ 	.short	0x010a
        /*0752*/ 	.byte	0xff
	.zero		1


	//   ....[102]....
        /*0754*/ 	.word	0x00007e30
        /*0758*/ 	.word	0x00000000
        /*075c*/ 	.word	0x00000000
        /*0760*/ 	.short	0x010a
        /*0762*/ 	.byte	0xff
	.zero		1


	//   ....[103]....
        /*0764*/ 	.word	0x00007e90
        /*0768*/ 	.word	0x00000000
        /*076c*/ 	.word	0x00000000
        /*0770*/ 	.short	0x010a
        /*0772*/ 	.byte	0xff
	.zero		1


	//   ....[104]....
        /*0774*/ 	.word	0x00007ef0
        /*0778*/ 	.word	0x00000000
        /*077c*/ 	.word	0x00000000
        /*0780*/ 	.short	0x010a
        /*0782*/ 	.byte	0xff
	.zero		1


	//   ....[105]....
        /*0784*/ 	.word	0x00007f40
        /*0788*/ 	.word	0x00000002
        /*078c*/ 	.word	0x00000100
        /*0790*/ 	.short	0x010a
        /*0792*/ 	.byte	0xff
	.zero		1


	//   ....[106]....
        /*0794*/ 	.word	0x00007fa0
        /*0798*/ 	.word	0x00000002
        /*079c*/ 	.word	0x000000b0
        /*07a0*/ 	.short	0x010a
        /*07a2*/ 	.byte	0xff
	.zero		1


	//   ....[107]....
        /*07a4*/ 	.word	0x00007ff0
        /*07a8*/ 	.word	0x00000002
        /*07ac*/ 	.word	0x000000a0
        /*07b0*/ 	.short	0x010a
        /*07b2*/ 	.byte	0xff
	.zero		1


	//   ....[108]....
        /*07b4*/ 	.word	0x00008050
        /*07b8*/ 	.word	0x00000000
        /*07bc*/ 	.word	0x000000b0
        /*07c0*/ 	.short	0x010a
        /*07c2*/ 	.byte	0xff
	.zero		1


	//   ....[109]....
        /*07c4*/ 	.word	0x000080a0
        /*07c8*/ 	.word	0x00000000
        /*07cc*/ 	.word	0x000000a0
        /*07d0*/ 	.short	0x010a
        /*07d2*/ 	.byte	0xff
	.zero		1


	//   ....[110]....
        /*07d4*/ 	.word	0x00008100
        /*07d8*/ 	.word	0x00000002
        /*07dc*/ 	.word	0x000000e0
        /*07e0*/ 	.short	0x010a
        /*07e2*/ 	.byte	0xff
	.zero		1


	//   ....[111]....
        /*07e4*/ 	.word	0x00008160
        /*07e8*/ 	.word	0x00000000
        /*07ec*/ 	.word	0x00000000
        /*07f0*/ 	.short	0x010a
        /*07f2*/ 	.byte	0xff
	.zero		1


	//   ....[112]....
        /*07f4*/ 	.word	0x000081c0
        /*07f8*/ 	.word	0x00000000
        /*07fc*/ 	.word	0x00000000
        /*0800*/ 	.short	0x010a
        /*0802*/ 	.byte	0xff
	.zero		1


	//   ....[113]....
        /*0804*/ 	.word	0x00008220
        /*0808*/ 	.word	0x00000000
        /*080c*/ 	.word	0x00000000
        /*0810*/ 	.short	0x010a
        /*0812*/ 	.byte	0xff
	.zero		1


	//   ....[114]....
        /*0814*/ 	.word	0x00008280
        /*0818*/ 	.word	0x00000000
        /*081c*/ 	.word	0x00000000
        /*0820*/ 	.short	0x010a
        /*0822*/ 	.byte	0xff
	.zero		1


	//   ....[115]....
        /*0824*/ 	.word	0x000082e0
        /*0828*/ 	.word	0x00000000
        /*082c*/ 	.word	0x00000000
        /*0830*/ 	.short	0x010a
        /*0832*/ 	.byte	0xff
	.zero		1


	//   ....[116]....
        /*0834*/ 	.word	0x00008330
        /*0838*/ 	.word	0x0000000c
        /*083c*/ 	.word	0x000000a0
        /*0840*/ 	.short	0x010a
        /*0842*/ 	.byte	0xff
	.zero		1


	//   ....[117]....
        /*0844*/ 	.word	0x00008390
        /*0848*/ 	.word	0x00000000
        /*084c*/ 	.word	0x00000098
        /*0850*/ 	.short	0x010a
        /*0852*/ 	.byte	0xff
	.zero		1


	//   ....[118]....
        /*0854*/ 	.word	0x000083f0
        /*0858*/ 	.word	0x00000000
        /*085c*/ 	.word	0x00000078
        /*0860*/ 	.short	0x010a
        /*0862*/ 	.byte	0xff
	.zero		1


	//   ....[119]....
        /*0864*/ 	.word	0x00008450
        /*0868*/ 	.word	0x00000006
        /*086c*/ 	.word	0x00000078
        /*0870*/ 	.short	0x010a
        /*0872*/ 	.byte	0xff
	.zero		1


	//   ....[120]....
        /*0874*/ 	.word	0x000084b0
        /*0878*/ 	.word	0x00000000
        /*087c*/ 	.word	0x00000000
        /*0880*/ 	.short	0x010a
        /*0882*/ 	.byte	0xff
	.zero		1


	//   ....[121]....
        /*0884*/ 	.word	0x00008510
        /*0888*/ 	.word	0x00000000
        /*088c*/ 	.word	0x00000000
        /*0890*/ 	.short	0x010a
        /*0892*/ 	.byte	0xff
	.zero		1


	//   ....[122]....
        /*0894*/ 	.word	0x00008560
        /*0898*/ 	.word	0x00000000
        /*089c*/ 	.word	0x000000a0
        /*08a0*/ 	.short	0x010a
        /*08a2*/ 	.byte	0xff
	.zero		1


	//   ....[123]....
        /*08a4*/ 	.word	0x000085b0
        /*08a8*/ 	.word	0x00000002
        /*08ac*/ 	.word	0x00000060
        /*08b0*/ 	.short	0x010a
        /*08b2*/ 	.byte	0xff
	.zero		1


	//   ....[124]....
        /*08b4*/ 	.word	0x00008600
        /*08b8*/ 	.word	0x0000001b
        /*08bc*/ 	.word	0x000000c0
        /*08c0*/ 	.short	0x010a
        /*08c2*/ 	.byte	0xff
	.zero		1


	//   ....[125]....
        /*08c4*/ 	.word	0x00008650
        /*08c8*/ 	.word	0x00000002
        /*08cc*/ 	.word	0x00000060
        /*08d0*/ 	.short	0x010a
        /*08d2*/ 	.byte	0xff
	.zero		1


	//----- nvinfo : EIATTR_NUM_MBARRIERS
	.align		4
.L_47:
        /*08d4*/ 	.byte	0x03, 0x38
        /*08d6*/ 	.short	0x0024


	//----- nvinfo : EIATTR_EXIT_INSTR_OFFSETS
	.align		4
        /*08d8*/ 	.byte	0x04, 0x1c
        /*08da*/ 	.short	(.L_49 - .L_48)


	//   ....[0]....
.L_48:
        /*08dc*/ 	.word	0x00002e70


	//   ....[1]....
        /*08e0*/ 	.word	0x00003360


	//   ....[2]....
        /*08e4*/ 	.word	0x000033c0


	//   ....[3]....
        /*08e8*/ 	.word	0x000044f0


	//   ....[4]....
        /*08ec*/ 	.word	0x000054c0


	//   ....[5]....
        /*08f0*/ 	.word	0x00005500


	//   ....[6]....
        /*08f4*/ 	.word	0x00007ad0


	//   ....[7]....
        /*08f8*/ 	.word	0x00007b50


	//   ....[8]....
        /*08fc*/ 	.word	0x00007b80


	//   ....[9]....
        /*0900*/ 	.word	0x00007bf0


	//----- nvinfo : EIATTR_MAX_THREADS
	.align		4
.L_49:
        /*0904*/ 	.byte	0x04, 0x05
        /*0906*/ 	.short	(.L_51 - .L_50)
.L_50:
        /*0908*/ 	.word	0x00000100
        /*090c*/ 	.word	0x00000001
        /*0910*/ 	.word	0x00000001


	//----- nvinfo : EIATTR_CRS_STACK_SIZE
	.align		4
.L_51:
        /*0914*/ 	.byte	0x04, 0x1e
        /*0916*/ 	.short	(.L_53 - .L_52)
.L_52:
        /*0918*/ 	.word	0x00000000


	//----- nvinfo : EIATTR_CBANK_PARAM_SIZE
	.align		4
.L_53:
        /*091c*/ 	.byte	0x03, 0x19
        /*091e*/ 	.short	0x0800


	//----- nvinfo : EIATTR_PARAM_CBANK
	.align		4
        /*0920*/ 	.byte	0x04, 0x0a
        /*0922*/ 	.short	(.L_55 - .L_54)
	.align		4
.L_54:
        /*0924*/ 	.word	index@(.nv.constant0._ZN7cutlass13device_kernelINS_4gemm6kernel13GemmUniversalIN4cute5tupleIJiiiiEEENS1_10collective13CollectiveMmaINS1_35MainloopSm100TmaUmmaWarpSpecializedILi6ELi2ELi4ENS5_IJNS4_1CILi2EEESB_NSA_ILi1EEEEEEEENS5_IJNSA_ILi64EEESF_NSA_ILi128EEEEEENS_10bfloat16_tENS5_IJlSC_lEEESI_SJ_NS4_8TiledMMAINS4_8MMA_AtomIJNS4_20SM100_MMA_F16BF16_SSISI_SI_fLi64ELi64ELNS4_4UMMA5MajorE0ELSO_0ELNSN_7ScaleInE0ELSP_0EEEEEENS4_6LayoutINS5_IJSC_SC_SC_EEENS5_IJNSA_ILi0EEESU_SU_EEEEENS5_IJNS4_10UnderscoreESX_SX_EEEEENS4_23SM90_TMA_LOAD_MULTICASTENS4_14ComposedLayoutINS4_7SwizzleILi3ELi4ELi3EEENS4_18smem_ptr_flag_bitsILi16EEENSS_INS5_IJNSA_ILi8EEESF_EEENS5_IJSF_SC_EEEEEEEvNS4_8identityES10_S1A_vS1B_EENS_8epilogue10collective18CollectiveEpilogueINS1D_23Sm100TmaWarpSpecializedILi3ELi2ELi16ELb1ELb0EEEJSH_NS5_IJNSS_ISF_SC_EENSS_INSA_ILi32EEESC_EEEEESI_SJ_SI_SJ_NS1D_6fusion15FusionCallbacksIS1H_NS1M_17LinearCombinationISI_fSI_fLNS_15FloatRoundStyleE2EEESH_S1L_JEEENS4_5SM1004TMEM4LOAD26SM100_TMEM_LOAD_16dp256b4xENS4_13SM90_TMA_LOADENS11_INS12_ILi2ELi4ELi3EEES15_NSS_INS5_IJS16_S1J_EEENS5_IJS1J_SC_EEEEEEENS4_17SM75_U32x4_LDSM_NENS4_14SM90_TMA_STOREES21_NS4_17SM90_U32x4_STSM_NENS4_39AutoVectorizingCopyWithAssumedAlignmentILi128EEEEEEvvEEEEvNT_6ParamsE)
        /*0928*/ 	.short	0x0380
        /*092a*/ 	.short	0x0800


	//----- nvinfo : EIATTR_SW_WAR
	.align		4
.L_55:
        /*092c*/ 	.byte	0x04, 0x36
        /*092e*/ 	.short	(.L_57 - .L_56)
.L_56:
        /*0930*/ 	.word	0x00000008
.L_57:


//--------------------- .nv.callgraph             --------------------------
	.section	.nv.callgraph,"",@"SHT_CUDA_CALLGRAPH"
	.align	4
	.sectionentsize	8
	.align		4
        /*0000*/ 	.word	0x00000000
	.align		4
        /*0004*/ 	.word	0xffffffff
	.align		4
        /*0008*/ 	.word	index@(_ZN7cutlass13device_kernelINS_4gemm6kernel13GemmUniversalIN4cute5tupleIJiiiiEEENS1_10collective13CollectiveMmaINS1_35MainloopSm100TmaUmmaWarpSpecializedILi6ELi2ELi4ENS5_IJNS4_1CILi2EEESB_NSA_ILi1EEEEEEEENS5_IJNSA_ILi64EEESF_NSA_ILi128EEEEEENS_10bfloat16_tENS5_IJlSC_lEEESI_SJ_NS4_8TiledMMAINS4_8MMA_AtomIJNS4_20SM100_MMA_F16BF16_SSISI_SI_fLi64ELi64ELNS4_4UMMA5MajorE0ELSO_0ELNSN_7ScaleInE0ELSP_0EEEEEENS4_6LayoutINS5_IJSC_SC_SC_EEENS5_IJNSA_ILi0EEESU_SU_EEEEENS5_IJNS4_10UnderscoreESX_SX_EEEEENS4_23SM90_TMA_LOAD_MULTICASTENS4_14ComposedLayoutINS4_7SwizzleILi3ELi4ELi3EEENS4_18smem_ptr_flag_bitsILi16EEENSS_INS5_IJNSA_ILi8EEESF_EEENS5_IJSF_SC_EEEEEEEvNS4_8identityES10_S1A_vS1B_EENS_8epilogue10collective18CollectiveEpilogueINS1D_23Sm100TmaWarpSpecializedILi3ELi2ELi16ELb1ELb0EEEJSH_NS5_IJNSS_ISF_SC_EENSS_INSA_ILi32EEESC_EEEEESI_SJ_SI_SJ_NS1D_6fusion15FusionCallbacksIS1H_NS1M_17LinearCombinationISI_fSI_fLNS_15FloatRoundStyleE2EEESH_S1L_JEEENS4_5SM1004TMEM4LOAD26SM100_TMEM_LOAD_16dp256b4xENS4_13SM90_TMA_LOADENS11_INS12_ILi2ELi4ELi3EEES15_NSS_INS5_IJS16_S1J_EEENS5_IJS1J_SC_EEEEEEENS4_17SM75_U32x4_LDSM_NENS4_14SM90_TMA_STOREES21_NS4_17SM90_U32x4_STSM_NENS4_39AutoVectorizingCopyWithAssumedAlignmentILi128EEEEEEvvEEEEvNT_6ParamsE)
	.align		4
        /*000c*/ 	.word	index@(__assertfail)
	.align		4
        /*0010*/ 	.word	0x00000000
	.align		4
        /*0014*/ 	.word	0xfffffffe
	.align		4
        /*0018*/ 	.word	0x00000000
	.align		4
        /*001c*/ 	.word	0xfffffffd
	.align		4
        /*0020*/ 	.word	0x00000000
	.align		4
        /*0024*/ 	.word	0xfffffffc


//--------------------- .nv.constant4             --------------------------
	.section	.nv.constant4,"a",@progbits
	.align	8
	.align		8
.nv.constant4:
        /*0000*/ 	.dword	__assertfail
	.align		8
        /*0008*/ 	.dword	__unnamed_1
	.align		8
        /*0010*/ 	.dword	__unnamed_2
	.align		8
        /*0018*/ 	.dword	_ZN39_INTERNAL_75d23e4f_4_k_cu_38ec3729_71184cuda3std3__45__cpo5beginE
	.align		8
        /*0020*/ 	.dword	_ZN39_INTERNAL_75d23e4f_4_k_cu_38ec3729_71184cuda3std3__45__cpo3endE
	.align		8
        /*0028*/ 	.dword	_ZN39_INTERNAL_75d23e4f_4_k_cu_38ec3729_71184cuda3std3__45__cpo6cbeginE
	.align		8
        /*0030*/ 	.dword	_ZN39_INTERNAL_75d23e4f_4_k_cu_38ec3729_71184cuda3std3__45__cpo4cendE
	.align		8
        /*0038*/ 	.dword	_ZN39_INTERNAL_75d23e4f_4_k_cu_38ec3729_71184cuda3std3__441_GLOBAL__N__75d23e4f_4_k_cu_38ec3729_71186ignoreE
	.align		8
        /*0040*/ 	.dword	_ZN39_INTERNAL_75d23e4f_4_k_cu_38ec3729_71184cuda3std3__419piecewise_constructE
	.align		8
        /*0048*/ 	.dword	_ZN39_INTERNAL_75d23e4f_4_k_cu_38ec3729_71184cuda3std3__48in_placeE
	.align		8
        /*0050*/ 	.dword	_ZN39_INTERNAL_75d23e4f_4_k_cu_38ec3729_71184cuda3std6ranges3__45__cpo4swapE
	.align		8
        /*0058*/ 	.dword	_ZN39_INTERNAL_75d23e4f_4_k_cu_38ec3729_71184cuda3std6ranges3__45__cpo9iter_moveE
	.align		8
        /*0060*/ 	.dword	_ZN39_INTERNAL_75d23e4f_4_k_cu_38ec3729_71184cute7productE
	.align		8
        /*0068*/ 	.dword	_ZN39_INTERNAL_75d23e4f_4_k_cu_38ec3729_71184cute1_E
	.align		8
        /*0070*/ 	.dword	$str$25
	.align		8
        /*0078*/ 	.dword	$str$26
	.align		8
        /*0080*/ 	.dword	$str$27
	.align		8
        /*0088*/ 	.dword	$str$28


//--------------------- .text._ZN7cutlass13device_kernelINS_4gemm6kernel13GemmUniversalIN4cute5tupleIJiiiiEEENS1_10collective13CollectiveMmaINS1_35MainloopSm100TmaUmmaWarpSpecializedILi6ELi2ELi4ENS5_IJNS4_1CILi2EEESB_NSA_ILi1EEEEEEEENS5_IJNSA_ILi64EEESF_NSA_ILi128EEEEEENS_10bfloat16_tENS5_IJlSC_lEEESI_SJ_NS4_8TiledMMAINS4_8MMA_AtomIJNS4_20SM100_MMA_F16BF16_SSISI_SI_fLi64ELi64ELNS4_4UMMA5MajorE0ELSO_0ELNSN_7ScaleInE0ELSP_0EEEEEENS4_6LayoutINS5_IJSC_SC_SC_EEENS5_IJNSA_ILi0EEESU_SU_EEEEENS5_IJNS4_10UnderscoreESX_SX_EEEEENS4_23SM90_TMA_LOAD_MULTICASTENS4_14ComposedLayoutINS4_7SwizzleILi3ELi4ELi3EEENS4_18smem_ptr_flag_bitsILi16EEENSS_INS5_IJNSA_ILi8EEESF_EEENS5_IJSF_SC_EEEEEEEvNS4_8identityES10_S1A_vS1B_EENS_8epilogue10collective18CollectiveEpilogueINS1D_23Sm100TmaWarpSpecializedILi3ELi2ELi16ELb1ELb0EEEJSH_NS5_IJNSS_ISF_SC_EENSS_INSA_ILi32EEESC_EEEEESI_SJ_SI_SJ_NS1D_6fusion15FusionCallbacksIS1H_NS1M_17LinearCombinationISI_fSI_fLNS_15FloatRoundStyleE2EEESH_S1L_JEEENS4_5SM1004TMEM4LOAD26SM100_TMEM_LOAD_16dp256b4xENS4_13SM90_TMA_LOADENS11_INS12_ILi2ELi4ELi3EEES15_NSS_INS5_IJS16_S1J_EEENS5_IJS1J_SC_EEEEEEENS4_17SM75_U32x4_LDSM_NENS4_14SM90_TMA_STOREES21_NS4_17SM90_U32x4_STSM_NENS4_39AutoVectorizingCopyWithAssumedAlignmentILi128EEEEEEvvEEEEvNT_6ParamsE --------------------------
	.section	.text._ZN7cutlass13device_kernelINS_4gemm6kernel13GemmUniversalIN4cute5tupleIJiiiiEEENS1_10collective13CollectiveMmaINS1_35MainloopSm100TmaUmmaWarpSpecializedILi6ELi2ELi4ENS5_IJNS4_1CILi2EEESB_NSA_ILi1EEEEEEEENS5_IJNSA_ILi64EEESF_NSA_ILi128EEEEEENS_10bfloat16_tENS5_IJlSC_lEEESI_SJ_NS4_8TiledMMAINS4_8MMA_AtomIJNS4_20SM100_MMA_F16BF16_SSISI_SI_fLi64ELi64ELNS4_4UMMA5MajorE0ELSO_0ELNSN_7ScaleInE0ELSP_0EEEEEENS4_6LayoutINS5_IJSC_SC_SC_EEENS5_IJNSA_ILi0EEESU_SU_EEEEENS5_IJNS4_10UnderscoreESX_SX_EEEEENS4_23SM90_TMA_LOAD_MULTICASTENS4_14ComposedLayoutINS4_7SwizzleILi3ELi4ELi3EEENS4_18smem_ptr_flag_bitsILi16EEENSS_INS5_IJNSA_ILi8EEESF_EEENS5_IJSF_SC_EEEEEEEvNS4_8identityES10_S1A_vS1B_EENS_8epilogue10collective18CollectiveEpilogueINS1D_23Sm100TmaWarpSpecializedILi3ELi2ELi16ELb1ELb0EEEJSH_NS5_IJNSS_ISF_SC_EENSS_INSA_ILi32EEESC_EEEEESI_SJ_SI_SJ_NS1D_6fusion15FusionCallbacksIS1H_NS1M_17LinearCombinationISI_fSI_fLNS_15FloatRoundStyleE2EEESH_S1L_JEEENS4_5SM1004TMEM4LOAD26SM100_TMEM_LOAD_16dp256b4xENS4_13SM90_TMA_LOADENS11_INS12_ILi2ELi4ELi3EEES15_NSS_INS5_IJS16_S1J_EEENS5_IJS1J_SC_EEEEEEENS4_17SM75_U32x4_LDSM_NENS4_14SM90_TMA_STOREES21_NS4_17SM90_U32x4_STSM_NENS4_39AutoVectorizingCopyWithAssumedAlignmentILi128EEEEEEvvEEEEvNT_6ParamsE,"ax",@progbits
	.align	128
.text._ZN7cutlass13device_kernelINS_4gemm6kernel13GemmUniversalIN4cute5tupleIJiiiiEEENS1_10collective13CollectiveMmaINS1_35MainloopSm100TmaUmmaWarpSpecializedILi6ELi2ELi4ENS5_IJNS4_1CILi2EEESB_NSA_ILi1EEEEEEEENS5_IJNSA_ILi64EEESF_NSA_ILi128EEEEEENS_10bfloat16_tENS5_IJlSC_lEEESI_SJ_NS4_8TiledMMAINS4_8MMA_AtomIJNS4_20SM100_MMA_F16BF16_SSISI_SI_fLi64ELi64ELNS4_4UMMA5MajorE0ELSO_0ELNSN_7ScaleInE0ELSP_0EEEEEENS4_6LayoutINS5_IJSC_SC_SC_EEENS5_IJNSA_ILi0EEESU_SU_EEEEENS5_IJNS4_10UnderscoreESX_SX_EEEEENS4_23SM90_TMA_LOAD_MULTICASTENS4_14ComposedLayoutINS4_7SwizzleILi3ELi4ELi3EEENS4_18smem_ptr_flag_bitsILi16EEENSS_INS5_IJNSA_ILi8EEESF_EEENS5_IJSF_SC_EEEEEEEvNS4_8identityES10_S1A_vS1B_EENS_8epilogue10collective18CollectiveEpilogueINS1D_23Sm100TmaWarpSpecializedILi3ELi2ELi16ELb1ELb0EEEJSH_NS5_IJNSS_ISF_SC_EENSS_INSA_ILi32EEESC_EEEEESI_SJ_SI_SJ_NS1D_6fusion15FusionCallbacksIS1H_NS1M_17LinearCombinationISI_fSI_fLNS_15FloatRoundStyleE2EEESH_S1L_JEEENS4_5SM1004TMEM4LOAD26SM100_TMEM_LOAD_16dp256b4xENS4_13SM90_TMA_LOADENS11_INS12_ILi2ELi4ELi3EEES15_NSS_INS5_IJS16_S1J_EEENS5_IJS1J_SC_EEEEEEENS4_17SM75_U32x4_LDSM_NENS4_14SM90_TMA_STOREES21_NS4_17SM90_U32x4_STSM_NENS4_39AutoVectorizingCopyWithAssumedAlignmentILi128EEEEEEvvEEEEvNT_6ParamsE:
        .type           _ZN7cutlass13device_kernelINS_4gemm6kernel13GemmUniversalIN4cute5tupleIJiiiiEEENS1_10collective13CollectiveMmaINS1_35MainloopSm100TmaUmmaWarpSpecializedILi6ELi2ELi4ENS5_IJNS4_1CILi2EEESB_NSA_ILi1EEEEEEEENS5_IJNSA_ILi64EEESF_NSA_ILi128EEEEEENS_10bfloat16_tENS5_IJlSC_lEEESI_SJ_NS4_8TiledMMAINS4_8MMA_AtomIJNS4_20SM100_MMA_F16BF16_SSISI_SI_fLi64ELi64ELNS4_4UMMA5MajorE0ELSO_0ELNSN_7ScaleInE0ELSP_0EEEEEENS4_6LayoutINS5_IJSC_SC_SC_EEENS5_IJNSA_ILi0EEESU_SU_EEEEENS5_IJNS4_10UnderscoreESX_SX_EEEEENS4_23SM90_TMA_LOAD_MULTICASTENS4_14ComposedLayoutINS4_7SwizzleILi3ELi4ELi3EEENS4_18smem_ptr_flag_bitsILi16EEENSS_INS5_IJNSA_ILi8EEESF_EEENS5_IJSF_SC_EEEEEEEvNS4_8identityES10_S1A_vS1B_EENS_8epilogue10collective18CollectiveEpilogueINS1D_23Sm100TmaWarpSpecializedILi3ELi2ELi16ELb1ELb0EEEJSH_NS5_IJNSS_ISF_SC_EENSS_INSA_ILi32EEESC_EEEEESI_SJ_SI_SJ_NS1D_6fusion15FusionCallbacksIS1H_NS1M_17LinearCombinationISI_fSI_fLNS_15FloatRoundStyleE2EEESH_S1L_JEEENS4_5SM1004TMEM4LOAD26SM100_TMEM_LOAD_16dp256b4xENS4_13SM90_TMA_LOADENS11_INS12_ILi2ELi4ELi3EEES15_NSS_INS5_IJS16_S1J_EEENS5_IJS1J_SC_EEEEEEENS4_17SM75_U32x4_LDSM_NENS4_14SM90_TMA_STOREES21_NS4_17SM90_U32x4_STSM_NENS4_39AutoVectorizingCopyWithAssumedAlignmentILi128EEEEEEvvEEEEvNT_6ParamsE,@function
        .size           _ZN7cutlass13device_kernelINS_4gemm6kernel13GemmUniversalIN4cute5tupleIJiiiiEEENS1_10collective13CollectiveMmaINS1_35MainloopSm100TmaUmmaWarpSpecializedILi6ELi2ELi4ENS5_IJNS4_1CILi2EEESB_NSA_ILi1EEEEEEEENS5_IJNSA_ILi64EEESF_NSA_ILi128EEEEEENS_10bfloat16_tENS5_IJlSC_lEEESI_SJ_NS4_8TiledMMAINS4_8MMA_AtomIJNS4_20SM100_MMA_F16BF16_SSISI_SI_fLi64ELi64ELNS4_4UMMA5MajorE0ELSO_0ELNSN_7ScaleInE0ELSP_0EEEEEENS4_6LayoutINS5_IJSC_SC_SC_EEENS5_IJNSA_ILi0EEESU_SU_EEEEENS5_IJNS4_10UnderscoreESX_SX_EEEEENS4_23SM90_TMA_LOAD_MULTICASTENS4_14ComposedLayoutINS4_7SwizzleILi3ELi4ELi3EEENS4_18smem_ptr_flag_bitsILi16EEENSS_INS5_IJNSA_ILi8EEESF_EEENS5_IJSF_SC_EEEEEEEvNS4_8identityES10_S1A_vS1B_EENS_8epilogue10collective18CollectiveEpilogueINS1D_23Sm100TmaWarpSpecializedILi3ELi2ELi16ELb1ELb0EEEJSH_NS5_IJNSS_ISF_SC_EENSS_INSA_ILi32EEESC_EEEEESI_SJ_SI_SJ_NS1D_6fusion15FusionCallbacksIS1H_NS1M_17LinearCombinationISI_fSI_fLNS_15FloatRoundStyleE2EEESH_S1L_JEEENS4_5SM1004TMEM4LOAD26SM100_TMEM_LOAD_16dp256b4xENS4_13SM90_TMA_LOADENS11_INS12_ILi2ELi4ELi3EEES15_NSS_INS5_IJS16_S1J_EEENS5_IJS1J_SC_EEEEEEENS4_17SM75_U32x4_LDSM_NENS4_14SM90_TMA_STOREES21_NS4_17SM90_U32x4_STSM_NENS4_39AutoVectorizingCopyWithAssumedAlignmentILi128EEEEEEvvEEEEvNT_6ParamsE,(.L_x_171 - _ZN7cutlass13device_kernelINS_4gemm6kernel13GemmUniversalIN4cute5tupleIJiiiiEEENS1_10collective13CollectiveMmaINS1_35MainloopSm100TmaUmmaWarpSpecializedILi6ELi2ELi4ENS5_IJNS4_1CILi2EEESB_NSA_ILi1EEEEEEEENS5_IJNSA_ILi64EEESF_NSA_ILi128EEEEEENS_10bfloat16_tENS5_IJlSC_lEEESI_SJ_NS4_8TiledMMAINS4_8MMA_AtomIJNS4_20SM100_MMA_F16BF16_SSISI_SI_fLi64ELi64ELNS4_4UMMA5MajorE0ELSO_0ELNSN_7ScaleInE0ELSP_0EEEEEENS4_6LayoutINS5_IJSC_SC_SC_EEENS5_IJNSA_ILi0EEESU_SU_EEEEENS5_IJNS4_10UnderscoreESX_SX_EEEEENS4_23SM90_TMA_LOAD_MULTICASTENS4_14ComposedLayoutINS4_7SwizzleILi3ELi4ELi3EEENS4_18smem_ptr_flag_bitsILi16EEENSS_INS5_IJNSA_ILi8EEESF_EEENS5_IJSF_SC_EEEEEEEvNS4_8identityES10_S1A_vS1B_EENS_8epilogue10collective18CollectiveEpilogueINS1D_23Sm100TmaWarpSpecializedILi3ELi2ELi16ELb1ELb0EEEJSH_NS5_IJNSS_ISF_SC_EENSS_INSA_ILi32EEESC_EEEEESI_SJ_SI_SJ_NS1D_6fusion15FusionCallbacksIS1H_NS1M_17LinearCombinationISI_fSI_fLNS_15FloatRoundStyleE2EEESH_S1L_JEEENS4_5SM1004TMEM4LOAD26SM100_TMEM_LOAD_16dp256b4xENS4_13SM90_TMA_LOADENS11_INS12_ILi2ELi4ELi3EEES15_NSS_INS5_IJS16_S1J_EEENS5_IJS1J_SC_EEEEEEENS4_17SM75_U32x4_LDSM_NENS4_14SM90_TMA_STOREES21_NS4_17SM90_U32x4_STSM_NENS4_39AutoVectorizingCopyWithAssumedAlignmentILi128EEEEEEvvEEEEvNT_6ParamsE)
        .other          _ZN7cutlass13device_kernelINS_4gemm6kernel13GemmUniversalIN4cute5tupleIJiiiiEEENS1_10collective13CollectiveMmaINS1_35MainloopSm100TmaUmmaWarpSpecializedILi6ELi2ELi4ENS5_IJNS4_1CILi2EEESB_NSA_ILi1EEEEEEEENS5_IJNSA_ILi64EEESF_NSA_ILi128EEEEEENS_10bfloat16_tENS5_IJlSC_lEEESI_SJ_NS4_8TiledMMAINS4_8MMA_AtomIJNS4_20SM100_MMA_F16BF16_SSISI_SI_fLi64ELi64ELNS4_4UMMA5MajorE0ELSO_0ELNSN_7ScaleInE0ELSP_0EEEEEENS4_6LayoutINS5_IJSC_SC_SC_EEENS5_IJNSA_ILi0EEESU_SU_EEEEENS5_IJNS4_10UnderscoreESX_SX_EEEEENS4_23SM90_TMA_LOAD_MULTICASTENS4_14ComposedLayoutINS4_7SwizzleILi3ELi4ELi3EEENS4_18smem_ptr_flag_bitsILi16EEENSS_INS5_IJNSA_ILi8EEESF_EEENS5_IJSF_SC_EEEEEEEvNS4_8identityES10_S1A_vS1B_EENS_8epilogue10collective18CollectiveEpilogueINS1D_23Sm100TmaWarpSpecializedILi3ELi2ELi16ELb1ELb0EEEJSH_NS5_IJNSS_ISF_SC_EENSS_INSA_ILi32EEESC_EEEEESI_SJ_SI_SJ_NS1D_6fusion15FusionCallbacksIS1H_NS1M_17LinearCombinationISI_fSI_fLNS_15FloatRoundStyleE2EEESH_S1L_JEEENS4_5SM1004TMEM4LOAD26SM100_TMEM_LOAD_16dp256b4xENS4_13SM90_TMA_LOADENS11_INS12_ILi2ELi4ELi3EEES15_NSS_INS5_IJS16_S1J_EEENS5_IJS1J_SC_EEEEEEENS4_17SM75_U32x4_LDSM_NENS4_14SM90_TMA_STOREES21_NS4_17SM90_U32x4_STSM_NENS4_39AutoVectorizingCopyWithAssumedAlignmentILi128EEEEEEvvEEEEvNT_6ParamsE,@"STO_CUDA_ENTRY STV_DEFAULT"
_ZN7cutlass13device_kernelINS_4gemm6kernel13GemmUniversalIN4cute5tupleIJiiiiEEENS1_10collective13CollectiveMmaINS1_35MainloopSm100TmaUmmaWarpSpecializedILi6ELi2ELi4ENS5_IJNS4_1CILi2EEESB_NSA_ILi1EEEEEEEENS5_IJNSA_ILi64EEESF_NSA_ILi128EEEEEENS_10bfloat16_tENS5_IJlSC_lEEESI_SJ_NS4_8TiledMMAINS4_8MMA_AtomIJNS4_20SM100_MMA_F16BF16_SSISI_SI_fLi64ELi64ELNS4_4UMMA5MajorE0ELSO_0ELNSN_7ScaleInE0ELSP_0EEEEEENS4_6LayoutINS5_IJSC_SC_SC_EEENS5_IJNSA_ILi0EEESU_SU_EEEEENS5_IJNS4_10UnderscoreESX_SX_EEEEENS4_23SM90_TMA_LOAD_MULTICASTENS4_14ComposedLayoutINS4_7SwizzleILi3ELi4ELi3EEENS4_18smem_ptr_flag_bitsILi16EEENSS_INS5_IJNSA_ILi8EEESF_EEENS5_IJSF_SC_EEEEEEEvNS4_8identityES10_S1A_vS1B_EENS_8epilogue10collective18CollectiveEpilogueINS1D_23Sm100TmaWarpSpecializedILi3ELi2ELi16ELb1ELb0EEEJSH_NS5_IJNSS_ISF_SC_EENSS_INSA_ILi32EEESC_EEEEESI_SJ_SI_SJ_NS1D_6fusion15FusionCallbacksIS1H_NS1M_17LinearCombinationISI_fSI_fLNS_15FloatRoundStyleE2EEESH_S1L_JEEENS4_5SM1004TMEM4LOAD26SM100_TMEM_LOAD_16dp256b4xENS4_13SM90_TMA_LOADENS11_INS12_ILi2ELi4ELi3EEES15_NSS_INS5_IJS16_S1J_EEENS5_IJS1J_SC_EEEEEEENS4_17SM75_U32x4_LDSM_NENS4_14SM90_TMA_STOREES21_NS4_17SM90_U32x4_STSM_NENS4_39AutoVectorizingCopyWithAssumedAlignmentILi128EEEEEEvvEEEEvNT_6ParamsE:
[----:B------:R-:W1:Y:S01]  /*0000*/  LDC R1, c[0x0][0x37c] ;  /* 0x0000df00ff017b82 */ /* 0x000e620000000800 */
[----:B------:R-:W2:Y:S01]  /*0010*/  S2R R55, SR_TID.X ;  /* 0x0000000000377919 */ /* 0x000ea20000002100 */
[----:B------:R-:W3:Y:S01]  /*0020*/  LDCU.64 UR8, c[0x0][0x890] ;  /* 0x00011200ff0877ac */ /* 0x000ee20008000a00 */
[----:B------:R-:W-:Y:S02]  /*0030*/  PRMT R45, RZ, 0x7610, R45 ;  /* 0x00007610ff2d7816 */ /* 0x000fe4000000002d */
[----:B------:R-:W-:Y:S01]  /*0040*/  ELECT P4, URZ, PT ;  /* 0x0000000000ff782f */ /* 0x000fe20003880000 */
[----:B---3--:R-:W-:-:S04]  /*0050*/  UISETP.NE.U32.AND UP0, UPT, UR8, URZ, UPT ;  /* 0x000000ff0800728c */ /* 0x008fc8000bf05070 */
[----:B------:R-:W-:Y:S01]  /*0060*/  UISETP.NE.AND.EX UP0, UPT, UR9, URZ, UPT, UP0 ;  /* 0x000000ff0900728c */ /* 0x000fe2000bf05300 */
[----:B--2---:R-:W-:-:S05]  /*0070*/  SHF.R.U32.HI R46, RZ, 0x5, R55 ;  /* 0x00000005ff2e7819 */ /* 0x004fca0000011637 */
[----:B------:R-:W2:Y:S02]  /*0080*/  SHFL.IDX PT, R0, R46, RZ, 0x1f ;  /* 0x00001fff2e007589 */ /* 0x000ea400000e0000 */
[----:B--2---:R-:W-:Y:S01]  /*0090*/  R2UR UR22, R0 ;  /* 0x00000000001672ca */ /* 0x004fe200000e0000 */
[----:B-1----:R-:W-:-:S14]  /*00a0*/  BRA.U UP0, `(.L_x_0) ;  /* 0x0000000100307547 */ /* 0x002fdc000b800000 */
[----:B------:R-:W1:Y:S02]  /*00b0*/  LDCU.64 UR4, c[0x0][0x888] ;  /* 0x00011100ff0477ac */ /* 0x000e640008000a00 */
[----:B-1----:R-:W-:-:S04]  /*00c0*/  UISETP.NE.U32.AND UP0, UPT, UR4, URZ, UPT ;  /* 0x000000ff0400728c */ /* 0x002fc8000bf05070 */
[----:B------:R-:W-:-:S09]  /*00d0*/  UISETP.NE.AND.EX UP0, UPT, UR5, URZ, UPT, UP0 ;  /* 0x000000ff0500728c */ /* 0x000fd2000bf05300 */
[----:B------:R-:W-:Y:S05]  /*00e0*/  BRA.U !UP0, `(.L_x_1) ;  /* 0x0000000108147547 */ /* 0x000fea000b800000 */
[----:B------:R-:W1:Y:S01]  /*00f0*/  LDC.64 R26, c[0x0][0x888] ;  /* 0x00022200ff1a7b82 */ /* 0x000e620000000a00 */
[----:B------:R-:W1:Y:S02]  /*0100*/  LDCU.64 UR4, c[0x0][0x358] ;  /* 0x00006b00ff0477ac */ /* 0x000e640008000a00 */
[----:B-1----:R1:W5:Y:S01]  /*0110*/  LDG.E R26, desc[UR4][R26.64] ;  /* 0x000000041a1a7981 */ /* 0x002362000c1e1900 */
[----:B------:R-:W-:Y:S01]  /*0120*/  HFMA2 R45, -RZ, RZ, 0, 5.9604644775390625e-08 ;  /* 0x00000001ff2d7431 */ /* 0x000fe200000001ff */
[----:B------:R-:W-:Y:S05]  /*0130*/  BRA `(.L_x_0) ;  /* 0x00000000000c7947 */ /* 0x000fea0003800000 */
.L_x_1:
[----:B------:R-:W1:Y:S01]  /*0140*/  LDCU UR4, c[0x0][0x880] ;  /* 0x00011000ff0477ac */ /* 0x000e620008000800 */
[----:B------:R-:W-:Y:S01]  /*0150*/  HFMA2 R45, -RZ, RZ, 0, 5.9604644775390625e-08 ;  /* 0x00000001ff2d7431 */ /* 0x000fe200000001ff */
[----:B-1----:R-:W-:-:S07]  /*0160*/  MOV R26, UR4 ;  /* 0x00000004001a7c02 */ /* 0x002fce0008000f00 */
.L_x_0:
[----:B------:R-:W2:Y:S02]  /*0170*/  LDCU.64 UR4, c[0x0][0x8b0] ;  /* 0x00011600ff0477ac */ /* 0x000ea40008000a00 */
[----:B--2---:R-:W-:-:S04]  /*0180*/  UISETP.NE.U32.AND UP0, UPT, UR4, URZ, UPT ;  /* 0x000000ff0400728c */ /* 0x004fc8000bf05070 */
[----:B------:R-:W-:-:S09]  /*0190*/  UISETP.NE.AND.EX UP0, UPT, UR5, URZ, UPT, UP0 ;  /* 0x000000ff0500728c */ /* 0x000fd2000bf05300 */
[----:B------:R-:W-:Y:S05]  /*01a0*/  BRA.U UP0, `(.L_x_2) ;  /* 0x0000000100287547 */ /* 0x000fea000b800000 */
[----:B------:R-:W2:Y:S02]  /*01b0*/  LDCU.64 UR4, c[0x0][0x8a8] ;  /* 0x00011500ff0477ac */ /* 0x000ea40008000a00 */
[----:B--2---:R-:W-:-:S04]  /*01c0*/  UISETP.NE.U32.AND UP0, UPT, UR4, URZ, UPT ;  /* 0x000000ff0400728c */ /* 0x004fc8000bf05070 */
[----:B------:R-:W-:-:S09]  /*01d0*/  UISETP.NE.AND.EX UP0, UPT, UR5, URZ, UPT, UP0 ;  /* 0x000000ff0500728c */ /* 0x000fd2000bf05300 */
[----:B------:R-:W-:Y:S05]  /*01e0*/  BRA.U !UP0, `(.L_x_3) ;  /* 0x0000000108107547 */ /* 0x000fea000b800000 */
[----:B------:R-:W2:Y:S01]  /*01f0*/  LDC.64 R24, c[0x0][0x8a8] ;  /* 0x00022a00ff187b82 */ /* 0x000ea20000000a00 */
[----:B------:R-:W2:Y:S02]  /*0200*/  LDCU.64 UR4, c[0x0][0x358] ;  /* 0x00006b00ff0477ac */ /* 0x000ea40008000a00 */
[----:B--2---:R2:W5:Y:S01]  /*0210*/  LDG.E R24, desc[UR4][R24.64] ;  /* 0x0000000418187981 */ /* 0x004562000c1e1900 */
[----:B------:R-:W-:Y:S05]  /*0220*/  BRA `(.L_x_2) ;  /* 0x0000000000087947 */ /* 0x000fea0003800000 */
.L_x_3:
[----:B------:R-:W2:Y:S02]  /*0230*/  LDCU UR4, c[0x0][0x8a0] ;  /* 0x00011400ff0477ac */ /* 0x000ea40008000800 */
[----:B--2---:R-:W-:Y:S02]  /*0240*/  MOV R24, UR4 ;  /* 0x0000000400187c02 */ /* 0x004fe40008000f00 */
.L_x_2:
[----:B------:R-:W-:Y:S01]  /*0250*/  IMAD.U32 R0, RZ, RZ, UR22 ;  /* 0x00000016ff007e24 */ /* 0x000fe2000f8e00ff */
[----:B------:R-:W-:Y:S04]  /*0260*/  BSSY.RECONVERGENT B0, `(.L_x_4) ;  /* 0x000000c000007945 */ /* 0x000fe80003800200 */
[C---:B------:R-:W-:Y:S02]  /*0270*/  ISETP.NE.OR P1, PT, R0.reuse, 0x1, !P4 ;  /* 0x000000010000780c */ /* 0x040fe40006725670 */
[----:B------:R-:W-:-:S11]  /*0280*/  ISETP.NE.OR P0, PT, R0, 0x3, !P4 ;  /* 0x000000030000780c */ /* 0x000fd60006705670 */
[----:B------:R-:W-:Y:S05]  /*0290*/  @P1 BRA `(.L_x_5) ;  /* 0x0000000000201947 */ /* 0x000fea0003800000 */
[----:B------:R-:W3:Y:S02]  /*02a0*/  LDCU.64 UR4, c[0x0][0x348] ;  /* 0x00006900ff0477ac */ /* 0x000ee40008000a00 */
[----:B---3--:R-:W-:Y:S02]  /*02b0*/  UIADD3 UR6, UP1, UPT, UR4, 0x80, URZ ;  /* 0x0000008004067890 */ /* 0x008fe4000ff3e0ff */
[----:B------:R-:W-:Y:S02]  /*02c0*/  UIADD3 UR4, UP0, UPT, UR4, 0x180, URZ ;  /* 0x0000018004047890 */ /* 0x000fe4000ff1e0ff */
[----:B------:R-:W-:Y:S02]  /*02d0*/  UIADD3.X UR7, UPT, UPT, URZ, UR5, URZ, UP1, !UPT ;  /* 0x00000005ff077290 */ /* 0x000fe40008ffe4ff */
[----:B------:R-:W-:-:S07]  /*02e0*/  UIADD3.X UR5, UPT, UPT, URZ, UR5, URZ, UP0, !UPT ;  /* 0x00000005ff057290 */ /* 0x000fce00087fe4ff */
[----:B------:R3:W-:Y:S02]  /*02f0*/  UTMACCTL.PF [UR6] ;  /* 0x00000000060079b9 */ /* 0x0007e40008040000 */
[----:B------:R3:W-:Y:S02]  /*0300*/  UTMACCTL.PF [UR4] ;  /* 0x00000000040079b9 */ /* 0x0007e40008040000 */
[----:B---3--:R-:W-:Y:S01]  /*0310*/  NOP ;  /* 0x0000000000007918 */ /* 0x008fe20000000000 */
.L_x_5:
[----:B------:R-:W-:Y:S05]  /*0320*/  BSYNC.RECONVERGENT B0 ;  /* 0x0000000000007941 */ /* 0x000fea0003800200 */
.L_x_4:
[----:B------:R-:W-:Y:S04]  /*0330*/  BSSY.RECONVERGENT B0, `(.L_x_6) ;  /* 0x000000a000007945 */ /* 0x000fe80003800200 */
        /* <DEDUP_REMOVED lines=9> */
.L_x_7:
[----:B------:R-:W-:Y:S05]  /*03d0*/  BSYNC.RECONVERGENT B0 ;  /* 0x0000000000007941 */ /* 0x000fea0003800200 */
.L_x_6:
[----:B------:R-:W3:Y:S01]  /*03e0*/  LDCU.64 UR4, c[0x0][0x888] ;  /* 0x00011100ff0477ac */ /* 0x000ee20008000a00 */
[----:B------:R-:W-:Y:S02]  /*03f0*/  UISETP.EQ.U32.AND UP1, UPT, UR8, URZ, UPT ;  /* 0x000000ff0800728c */ /* 0x000fe4000bf22070 */
[----:B------:R-:W-:Y:S02]  /*0400*/  UPLOP3.LUT UP3, UPT, UPT, UPT, UPT, 0x80, 0x8 ;  /* 0x000000000008789c */ /* 0x000fe40003f6f070 */
[----:B---3--:R-:W-:-:S04]  /*0410*/  UISETP.NE.U32.AND UP0, UPT, UR4, URZ, UPT ;  /* 0x000000ff0400728c */ /* 0x008fc8000bf05070 */
[----:B------:R-:W-:-:S04]  /*0420*/  UISETP.NE.AND.EX UP0, UPT, UR5, URZ, UPT, UP0 ;  /* 0x000000ff0500728c */ /* 0x000fc8000bf05300 */
[----:B------:R-:W-:-:S04]  /*0430*/  UISETP.EQ.OR.EX UP2, UPT, UR9, URZ, !UP0, UP1 ;  /* 0x000000ff0900728c */ /* 0x000fc8000c742710 */
[----:B------:R-:W-:-:S06]  /*0440*/  UP2UR UR4, UPR, URZ, 0x4 ;  /* 0x00000004ff047883 */ /* 0x000fcc0008000000 */
[----:B------:R-:W-:Y:S01]  /*0450*/  MOV R49, UR4 ;  /* 0x0000000400317c02 */ /* 0x000fe20008000f00 */
[----:B------:R-:W-:Y:S06]  /*0460*/  BRA.U !UP2, `(.L_x_8) ;  /* 0x000000010a207547 */ /* 0x000fec000b800000 */
[----:B------:R-:W-:Y:S01]  /*0470*/  UISETP.NE.U32.AND UP1, UPT, UR8, URZ, UPT ;  /* 0x000000ff0800728c */ /* 0x000fe2000bf25070 */
[----:B-----5:R-:W-:Y:S01]  /*0480*/  FSETP.NEU.AND P0, PT, R26, RZ, PT ;  /* 0x000000ff1a00720b */ /* 0x020fe20003f0d000 */
[----:B------:R-:W-:Y:S02]  /*0490*/  USEL UR4, URZ, 0xffffffff, UP0 ;  /* 0xffffffffff047887 */ /* 0x000fe40008000000 */
[----:B------:R-:W-:-:S10]  /*04a0*/  UISETP.NE.AND.EX UP1, UPT, UR9, URZ, UPT, UP1 ;  /* 0x000000ff0900728c */ /* 0x000fd4000bf25310 */
[----:B------:R-:W-:Y:S01]  /*04b0*/  VOTEU.ANY UP0, P0 ;  /* 0x0000000000ff7886 */ /* 0x000fe20000000100 */
[----:B------:R-:W-:-:S04]  /*04c0*/  @!UP1 USEL UR4, URZ, 0xffffffff, UP0 ;  /* 0xffffffffff049887 */ /* 0x000fc80008000000 */
[----:B------:R-:W-:-:S04]  /*04d0*/  ULOP3.LUT UR4, UR4, 0x1, URZ, 0xc0, !UPT ;  /* 0x0000000104047892 */ /* 0x000fc8000f8ec0ff */
[----:B------:R-:W-:-:S11]  /*04e0*/  UISETP.NE.U32.AND UP3, UPT, UR4, 0x1, UPT ;  /* 0x000000010400788c */ /* 0x000fd6000bf65070 */
.L_x_8:
[----:B------:R-:W3:Y:S01]  /*04f0*/  SHFL.IDX PT, R2, R46, RZ, 0x1f ;  /* 0x00001fff2e027589 */ /* 0x000ee200000e0000 */
[----:B------:R-:W-:-:S04]  /*0500*/  UISETP.NE.AND UP0, UPT, UR22, 0x2, UPT ;  /* 0x000000021600788c */ /* 0x000fc8000bf05270 */
[----:B------:R-:W-:Y:S01]  /*0510*/  USEL UR37, URZ, 0x1, UP0 ;  /* 0x00000001ff257887 */ /* 0x000fe20008000000 */
[----:B---3--:R-:W-:-:S13]  /*0520*/  ISETP.NE.AND P0, PT, R2, RZ, PT ;  /* 0x000000ff0200720c */ /* 0x008fda0003f05270 */
[----:B------:R-:W-:Y:S05]  /*0530*/  @P0 BRA `(.L_x_9) ;  /* 0x0000000000680947 */ /* 0x000fea0003800000 */
[----:B------:R-:W3:Y:S01]  /*0540*/  S2UR UR4, SR_CgaCtaId ;  /* 0x00000000000479c3 */ /* 0x000ee20000008800 */
[----:B------:R-:W-:Y:S01]  /*0550*/  UMOV UR5, 0x400 ;  /* 0x0000040000057882 */ /* 0x000fe20000000000 */
[----:B------:R-:W-:Y:S01]  /*0560*/  UMOV UR8, 0x1 ;  /* 0x0000000100087882 */ /* 0x000fe20000000000 */
[----:B------:R-:W-:Y:S01]  /*0570*/  UMOV UR6, 0x3 ;  /* 0x0000000300067882 */ /* 0x000fe20000000000 */
[----:B------:R-:W-:-:S04]  /*0580*/  UIADD3 UR8, UPT, UPT, -UR8, 0x100000, URZ ;  /* 0x0010000008087890 */ /* 0x000fc8000fffe1ff */
[----:B------:R-:W-:Y:S02]  /*0590*/  USHF.L.U32 UR9, UR8, 0xb, URZ ;  /* 0x0000000b08097899 */ /* 0x000fe400080006ff */
[----:B------:R-:W-:Y:S02]  /*05a0*/  USHF.L.U32 UR8, UR8, 0x1, URZ ;  /* 0x0000000108087899 */ /* 0x000fe400080006ff */
[----:B------:R-:W-:-:S04]  /*05b0*/  UIADD3 UR6, UPT, UPT, -UR6, 0x100000, URZ ;  /* 0x0010000006067890 */ /* 0x000fc8000fffe1ff */
[----:B------:R-:W-:Y:S02]  /*05c0*/  USHF.L.U32 UR7, UR6, 0xb, URZ ;  /* 0x0000000b06077899 */ /* 0x000fe400080006ff */
[----:B------:R-:W-:Y:S01]  /*05d0*/  USHF.L.U32 UR6, UR6, 0x1, URZ ;  /* 0x0000000106067899 */ /* 0x000fe200080006ff */
[----:B------:R-:W-:Y:S01]  /*05e0*/  ELECT P0, URZ, PT ;  /* 0x0000000000ff782f */ /* 0x000fe20003800000 */
[----:B---3--:R-:W-:Y:S01]  /*05f0*/  ULEA UR4, UR4, UR5, 0x18 ;  /* 0x0000000504047291 */ /* 0x008fe2000f8ec0ff */
[----:B------:R-:W3:Y:S11]  /*0600*/  FENCE.VIEW.ASYNC.S ;  /* 0x00000000000073c6 */ /* 0x000ef60000000000 */
[----:B---3--:R3:W4:Y:S01]  /*0610*/  SYNCS.EXCH.64 URZ, [UR4], UR8 ;  /* 0x0000000804ff75b2 */ /* 0x0087220008000100 */
[----:B------:R3:W1:Y:S01]  /*0620*/  SYNCS.EXCH.64 URZ, [UR4+0x30], UR6 ;  /* 0x0000300604ff75b2 */ /* 0x0006620008000100 */
        /* <DEDUP_REMOVED lines=10> */
[----:B------:R-:W-:Y:S01]  /*06d0*/  NOP ;  /* 0x0000000000007918 */ /* 0x000fe20000000000 */
.L_x_9:
[----:B------:R-:W2:Y:S01]  /*06e0*/  SHFL.IDX PT, R2, R46, RZ, 0x1f ;  /* 0x00001fff2e027589 */ /* 0x000ea200000e0000 */
[----:B------:R-:W-:Y:S01]  /*06f0*/  NOP ;  /* 0x0000000000007918 */ /* 0x000fe20000000000 */
[----:B--2---:R-:W-:-:S13]  /*0700*/  ISETP.NE.AND P0, PT, R2, 0x1, PT ;  /* 0x000000010200780c */ /* 0x004fda0003f05270 */
[----:B------:R-:W-:Y:S05]  /*0710*/  @P0 BRA `(.L_x_10) ;  /* 0x0000000000500947 */ /* 0x000fea0003800000 */
[----:B---3--:R-:W2:Y:S01]  /*0720*/  S2UR UR4, SR_CgaCtaId ;  /* 0x00000000000479c3 */ /* 0x008ea20000008800 */
        /* <DEDUP_REMOVED lines=10> */
[----:B--2---:R-:W-:Y:S01]  /*07d0*/  ULEA UR4, UR4, UR5, 0x18 ;  /* 0x0000000504047291 */ /* 0x004fe2000f8ec0ff */
[----:B------:R-:W2:Y:S11]  /*07e0*/  FENCE.VIEW.ASYNC.S ;  /* 0x00000000000073c6 */ /* 0x000eb60000000000 */
[----:B--2---:R2:W3:Y:S01]  /*07f0*/  SYNCS.EXCH.64 URZ, [UR4+0x60], UR8 ;  /* 0x0000600804ff75b2 */ /* 0x0044e20008000100 */
[----:B------:R2:W1:Y:S01]  /*0800*/  SYNCS.EXCH.64 URZ, [UR4+0x78], UR6 ;  /* 0x0000780604ff75b2 */ /* 0x0004620008000100 */
[----:B------:R2:W1:Y:S01]  /*0810*/  SYNCS.EXCH.64 URZ, [UR4+0x68], UR8 ;  /* 0x0000680804ff75b2 */ /* 0x0004620008000100 */
[----:B------:R2:W1:Y:S01]  /*0820*/  SYNCS.EXCH.64 URZ, [UR4+0x80], UR6 ;  /* 0x0000800604ff75b2 */ /* 0x0004620008000100 */
[----:B------:R2:W1:Y:S01]  /*0830*/  SYNCS.EXCH.64 URZ, [UR4+0x70], UR8 ;  /* 0x0000700804ff75b2 */ /* 0x0004620008000100 */
[----:B------:R2:W1:Y:S01]  /*0840*/  SYNCS.EXCH.64 URZ, [UR4+0x88], UR6 ;  /* 0x0000880604ff75b2 */ /* 0x0004620008000100 */
[----:B------:R-:W-:Y:S01]  /*0850*/  NOP ;  /* 0x0000000000007918 */ /* 0x000fe20000000000 */
.L_x_10:
[----:B------:R-:W4:Y:S01]  /*0860*/  SHFL.IDX PT, R2, R46, RZ, 0x1f ;  /* 0x00001fff2e027589 */ /* 0x000f2200000e0000 */
[----:B------:R-:W-:Y:S01]  /*0870*/  NOP ;  /* 0x0000000000007918 */ /* 0x000fe20000000000 */
[----:B----4-:R-:W-:-:S13]  /*0880*/  ISETP.NE.AND P0, PT, R2, 0x3, PT ;  /* 0x000000030200780c */ /* 0x010fda0003f05270 */
[----:B------:R-:W-:Y:S05]  /*0890*/  @P0 BRA `(.L_x_11) ;  /* 0x0000000000300947 */ /* 0x000fea0003800000 */
[----:B--23--:R-:W2:Y:S01]  /*08a0*/  S2UR UR6, SR_CgaCtaId ;  /* 0x00000000000679c3 */ /* 0x00cea20000008800 */
[----:B------:R-:W-:Y:S01]  /*08b0*/  UMOV UR4, 0x400 ;  /* 0x0000040000047882 */ /* 0x000fe20000000000 */
[----:B------:R-:W-:Y:S01]  /*08c0*/  UMOV UR5, 0x20 ;  /* 0x0000002000057882 */ /* 0x000fe20000000000 */
[----:B------:R-:W-:Y:S01]  /*08d0*/  ELECT P0, URZ, PT ;  /* 0x0000000000ff782f */ /* 0x000fe20003800000 */
[----:B--2---:R-:W-:Y:S02]  /*08e0*/  ULEA UR6, UR6, UR4, 0x18 ;  /* 0x0000000406067291 */ /* 0x004fe4000f8ec0ff */
[----:B------:R-:W-:-:S04]  /*08f0*/  UIADD3 UR4, UPT, UPT, -UR5, 0x100000, URZ ;  /* 0x0010000005047890 */ /* 0x000fc8000fffe1ff */
[----:B------:R-:W-:Y:S02]  /*0900*/  USHF.L.U32 UR5, UR4, 0xb, URZ ;  /* 0x0000000b04057899 */ /* 0x000fe400080006ff */
[----:B------:R-:W-:Y:S01]  /*0910*/  USHF.L.U32 UR4, UR4, 0x1, URZ ;  /* 0x0000000104047899 */ /* 0x000fe200080006ff */
[----:B------:R-:W2:Y:S11]  /*0920*/  FENCE.VIEW.ASYNC.S ;  /* 0x00000000000073c6 */ /* 0x000eb60000000000 */
[----:B--2---:R4:W2:Y:S01]  /*0930*/  SYNCS.EXCH.64 URZ, [UR6+0x90], UR4 ;  /* 0x0000900406ff75b2 */ /* 0x0048a20008000100 */
[----:B------:R4:W3:Y:S02]  /*0940*/  SYNCS.EXCH.64 URZ, [UR6+0x98], UR4 ;  /* 0x0000980406ff75b2 */ /* 0x0008e40008000100 */
[----:B----4-:R-:W-:Y:S01]  /*0950*/  NOP ;  /* 0x0000000000007918 */ /* 0x010fe20000000000 */
.L_x_11:
[----:B------:R-:W4:Y:S01]  /*0960*/  SHFL.IDX PT, R2, R46, RZ, 0x1f ;  /* 0x00001fff2e027589 */ /* 0x000f2200000e0000 */
[----:B------:R-:W-:Y:S01]  /*0970*/  NOP ;  /* 0x0000000000007918 */ /* 0x000fe20000000000 */
[----:B----4-:R-:W-:-:S13]  /*0980*/  ISETP.NE.AND P0, PT, R2, 0x4, PT ;  /* 0x000000040200780c */ /* 0x010fda0003f05270 */
[----:B------:R-:W-:Y:S05]  /*0990*/  @P0 BRA `(.L_x_12) ;  /* 0x00000000004c0947 */ /* 0x000fea0003800000 */
[----:B--23--:R-:W2:Y:S01]  /*09a0*/  S2UR UR6, SR_CgaCtaId ;  /* 0x00000000000679c3 */ /* 0x00cea20000008800 */
[----:B------:R-:W-:Y:S01]  /*09b0*/  UMOV UR4, 0x3a0 ;  /* 0x000003a000047882 */ /* 0x000fe20000000000 */
[----:B------:R-:W-:Y:S01]  /*09c0*/  UMOV UR5, 0x400 ;  /* 0x0000040000057882 */ /* 0x000fe20000000000 */
[----:B------:R-:W-:Y:S01]  /*09d0*/  USEL UR4, UR4, 0x320, UP3 ;  /* 0x0000032004047887 */ /* 0x000fe20009800000 */
[----:B------:R-:W-:Y:S01]  /*09e0*/  UMOV UR8, 0x1 ;  /* 0x0000000100087882 */ /* 0x000fe20000000000 */
[----:B------:R-:W-:Y:S01]  /*09f0*/  ELECT P0, URZ, PT ;  /* 0x0000000000ff782f */ /* 0x000fe20003800000 */
[----:B------:R-:W-:-:S04]  /*0a00*/  UIADD3 UR8, UPT, UPT, -UR8, 0x100000, URZ ;  /* 0x0010000008087890 */ /* 0x000fc8000fffe1ff */
[----:B------:R-:W-:Y:S02]  /*0a10*/  USHF.L.U32 UR9, UR8, 0xb, URZ ;  /* 0x0000000b08097899 */ /* 0x000fe400080006ff */
[----:B------:R-:W-:Y:S02]  /*0a20*/  USHF.L.U32 UR8, UR8, 0x1, URZ ;  /* 0x0000000108087899 */ /* 0x000fe400080006ff */
[----:B--2---:R-:W-:Y:S02]  /*0a30*/  ULEA UR6, UR6, UR5, 0x18 ;  /* 0x0000000506067291 */ /* 0x004fe4000f8ec0ff */
[----:B------:R-:W-:-:S04]  /*0a40*/  UIADD3 UR4, UPT, UPT, -UR4, 0x100000, URZ ;  /* 0x0010000004047890 */ /* 0x000fc8000fffe1ff */
[----:B------:R-:W-:Y:S02]  /*0a50*/  USHF.L.U32 UR5, UR4, 0xb, URZ ;  /* 0x0000000b04057899 */ /* 0x000fe400080006ff */
[----:B------:R-:W-:Y:S01]  /*0a60*/  USHF.L.U32 UR4, UR4, 0x1, URZ ;  /* 0x0000000104047899 */ /* 0x000fe200080006ff */
[----:B------:R-:W2:Y:S03]  /*0a70*/  FENCE.VIEW.ASYNC.S ;  /* 0x00000000000073c6 */ /* 0x000ea60000000000 */
[----:B--2---:R4:W2:Y:S08]  /*0a80*/  SYNCS.EXCH.64 URZ, [UR6+0xa0], UR8 ;  /* 0x0000a00806ff75b2 */ /* 0x0048b00008000100 */
[----:B------:R4:W3:Y:S01]  /*0a90*/  SYNCS.EXCH.64 URZ, [UR6+0xb0], UR4 ;  /* 0x0000b00406ff75b2 */ /* 0x0008e20008000100 */
[----:B------:R4:W1:Y:S01]  /*0aa0*/  SYNCS.EXCH.64 URZ, [UR6+0xa8], UR8 ;  /* 0x0000a80806ff75b2 */ /* 0x0008620008000100 */
[----:B------:R4:W1:Y:S02]  /*0ab0*/  SYNCS.EXCH.64 URZ, [UR6+0xb8], UR4 ;  /* 0x0000b80406ff75b2 */ /* 0x0008640008000100 */
[----:B----4-:R-:W-:Y:S01]  /*0ac0*/  NOP ;  /* 0x0000000000007918 */ /* 0x010fe20000000000 */
.L_x_12:
[----:B------:R-:W4:Y:S01]  /*0ad0*/  SHFL.IDX PT, R2, R46, RZ, 0x1f ;  /* 0x00001fff2e027589 */ /* 0x000f2200000e0000 */
[----:B------:R-:W-:Y:S01]  /*0ae0*/  NOP ;  /* 0x0000000000007918 */ /* 0x000fe20000000000 */
[----:B----4-:R-:W-:-:S13]  /*0af0*/  ISETP.NE.AND P0, PT, R2, 0x5, PT ;  /* 0x000000050200780c */ /* 0x010fda0003f05270 */
[----:B------:R-:W-:Y:S05]  /*0b00*/  @P0 BRA `(.L_x_13) ;  /* 0x0000000000580947 */ /* 0x000fea0003800000 */
[----:B--23--:R-:W2:Y:S01]  /*0b10*/  S2UR UR4, SR_CgaCtaId ;  /* 0x00000000000479c3 */ /* 0x00cea20000008800 */
        /* <DEDUP_REMOVED lines=12> */
[----:B--2---:R4:W2:Y:S01]  /*0be0*/  SYNCS.EXCH.64 URZ, [UR4+0xc0], UR8 ;  /* 0x0000c00804ff75b2 */ /* 0x0048a20008000100 */
[----:B------:R4:W3:Y:S01]  /*0bf0*/  SYNCS.EXCH.64 URZ, [UR4+0xe0], UR6 ;  /* 0x0000e00604ff75b2 */ /* 0x0008e20008000100 */
[----:B------:R4:W1:Y:S01]  /*0c00*/  SYNCS.EXCH.64 URZ, [UR4+0xc8], UR8 ;  /* 0x0000c80804ff75b2 */ /* 0x0008620008000100 */
[----:B------:R4:W1:Y:S01]  /*0c10*/  SYNCS.EXCH.64 URZ, [UR4+0xe8], UR6 ;  /* 0x0000e80604ff75b2 */ /* 0x0008620008000100 */
[----:B------:R4:W1:Y:S01]  /*0c20*/  SYNCS.EXCH.64 URZ, [UR4+0xd0], UR8 ;  /* 0x0000d00804ff75b2 */ /* 0x0008620008000100 */
[----:B------:R4:W1:Y:S01]  /*0c30*/  SYNCS.EXCH.64 URZ, [UR4+0xf0], UR6 ;  /* 0x0000f00604ff75b2 */ /* 0x0008620008000100 */
[----:B------:R4:W1:Y:S01]  /*0c40*/  SYNCS.EXCH.64 URZ, [UR4+0xd8], UR8 ;  /* 0x0000d80804ff75b2 */ /* 0x0008620008000100 */
[----:B------:R4:W1:Y:S02]  /*0c50*/  SYNCS.EXCH.64 URZ, [UR4+0xf8], UR6 ;  /* 0x0000f80604ff75b2 */ /* 0x0008640008000100 */
[----:B----4-:R-:W-:Y:S01]  /*0c60*/  NOP ;  /* 0x0000000000007918 */ /* 0x010fe20000000000 */
.L_x_13:
[----:B------:R-:W4:Y:S01]  /*0c70*/  SHFL.IDX PT, R2, R46, RZ, 0x1f ;  /* 0x00001fff2e027589 */ /* 0x000f2200000e0000 */
[----:B------:R-:W1:Y:S01]  /*0c80*/  S2UR UR54, SR_CgaCtaId ;  /* 0x00000000003679c3 */ /* 0x000e620000008800 */
[----:B------:R-:W-:Y:S01]  /*0c90*/  NOP ;  /* 0x0000000000007918 */ /* 0x000fe20000000000 */
[----:B----4-:R-:W-:-:S13]  /*0ca0*/  ISETP.NE.AND P0, PT, R2, 0x3, PT ;  /* 0x000000030200780c */ /* 0x010fda0003f05270 */
[----:B-1----:R-:W-:Y:S05]  /*0cb0*/  @P0 BRA `(.L_x_14) ;  /* 0x0000000000340947 */ /* 0x002fea0003800000 */
[----:B--23--:R-:W-:Y:S01]  /*0cc0*/  UMOV UR4, 0x400 ;  /* 0x0000040000047882 */ /* 0x00cfe20000000000 */
[----:B------:R-:W-:Y:S01]  /*0cd0*/  UMOV UR6, 0x20 ;  /* 0x0000002000067882 */ /* 0x000fe20000000000 */
[----:B------:R-:W-:Y:S02]  /*0ce0*/  ULEA UR4, UR54, UR4, 0x18 ;  /* 0x0000000436047291 */ /* 0x000fe4000f8ec0ff */
[----:B------:R-:W-:-:S04]  /*0cf0*/  UIADD3 UR6, UPT, UPT, -UR6, 0x100000, URZ ;  /* 0x0010000006067890 */ /* 0x000fc8000fffe1ff */
[----:B------:R-:W-:Y:S02]  /*0d00*/  USHF.L.U32 UR7, UR6, 0xb, URZ ;  /* 0x0000000b06077899 */ /* 0x000fe400080006ff */
[----:B------:R-:W-:Y:S01]  /*0d10*/  USHF.L.U32 UR6, UR6, 0x1, URZ ;  /* 0x0000000106067899 */ /* 0x000fe200080006ff */
[----:B------:R-:W-:Y:S01]  /*0d20*/  ELECT P0, URZ, PT ;  /* 0x0000000000ff782f */ /* 0x000fe20003800000 */
[----:B------:R-:W1:Y:S10]  /*0d30*/  FENCE.VIEW.ASYNC.S ;  /* 0x00000000000073c6 */ /* 0x000e740000000000 */
[----:B-1----:R1:W4:Y:S01]  /*0d40*/  SYNCS.EXCH.64 URZ, [UR4+0x100], UR6 ;  /* 0x0001000604ff75b2 */ /* 0x0023220008000100 */
[----:B------:R1:W2:Y:S01]  /*0d50*/  SYNCS.EXCH.64 URZ, [UR4+0x110], UR6 ;  /* 0x0001100604ff75b2 */ /* 0x0002a20008000100 */
[----:B------:R1:W3:Y:S01]  /*0d60*/  SYNCS.EXCH.64 URZ, [UR4+0x108], UR6 ;  /* 0x0001080604ff75b2 */ /* 0x0002e20008000100 */
[----:B------:R1:W1:Y:S01]  /*0d70*/  SYNCS.EXCH.64 URZ, [UR4+0x118], UR6 ;  /* 0x0001180604ff75b2 */ /* 0x0002620008000100 */
[----:B------:R-:W-:Y:S01]  /*0d80*/  NOP ;  /* 0x0000000000007918 */ /* 0x000fe20000000000 */
.L_x_14:
[----:B-123--:R-:W1:Y:S01]  /*0d90*/  LDCU UR4, c[0x0][0x36c] ;  /* 0x00006d80ff0477ac */ /* 0x00ee620008000800 */
[----:B------:R-:W-:Y:S01]  /*0da0*/  ISETP.NE.OR P4, PT, R0, 0x2, !P4 ;  /* 0x000000020000780c */ /* 0x000fe20006785670 */
[----:B------:R-:W-:Y:S01]  /*0db0*/  NOP ;  /* 0x0000000000007918 */ /* 0x000fe20000000000 */
[----:B------:R-:W-:Y:S01]  /*0dc0*/  LOP3.LUT R0, R55, 0x1f, RZ, 0xc0, !PT ;  /* 0x0000001f37007812 */ /* 0x000fe200078ec0ff */
[----:B------:R-:W-:Y:S02]  /*0dd0*/  UISETP.NE.AND UP4, UPT, UR22, URZ, UPT ;  /* 0x000000ff1600728c */ /* 0x000fe4000bf85270 */
[----:B-1----:R-:W-:-:S09]  /*0de0*/  UISETP.EQ.U32.AND UP5, UPT, UR4, 0x1, UPT ;  /* 0x000000010400788c */ /* 0x002fd2000bfa2070 */
[----:B------:R-:W-:Y:S05]  /*0df0*/  BRA.U !UP5, `(.L_x_15) ;  /* 0x000000010d087547 */ /* 0x000fea000b800000 */
[----:B----4-:R-:W-:Y:S01]  /*0e00*/  UCGABAR_ARV ;  /* 0x00000000000079c7 */ /* 0x010fe20008000000 */
[----:B------:R-:W-:Y:S05]  /*0e10*/  BRA `(.L_x_16) ;  /* 0x0000000000047947 */ /* 0x000fea0003800000 */
.L_x_15:
[----:B----4-:R-:W-:Y:S01]  /*0e20*/  NOP ;  /* 0x0000000000007918 */ /* 0x010fe20000000000 */
.L_x_16:
[----:B------:R-:W1:Y:S01]  /*0e30*/  S2UR UR25, SR_CTAID.X ;  /* 0x00000000001979c3 */ /* 0x000e620000002500 */
[----:B------:R-:W-:-:S05]  /*0e40*/  CS2R.32 R48, SR_CgaSize ;  /* 0x0000000000307805 */ /* 0x000fca0000008a00 */
[----:B------:R-:W-:-:S05]  /*0e50*/  IMAD R48, R48, -0xa0, RZ ;  /* 0xffffff6030307824 */ /* 0x000fca00078e02ff */
[----:B------:R-:W-:-:S14]  /*0e60*/  R2UR UR5, R48 ;  /* 0x00000000300572ca */ /* 0x000fdc00000e0000 */
[----:B------:R-:W2:Y:S01]  /*0e70*/  LDCU UR5, c[0x0][UR5+0x2b0] ;  /* 0x00005600050577ac */ /* 0x000ea20008000800 */
[----:B------:R-:W-:-:S05]  /*0e80*/  CS2R.32 R48, SR_CgaSize ;  /* 0x0000000000307805 */ /* 0x000fca0000008a00 */
[----:B------:R-:W-:-:S05]  /*0e90*/  IMAD R48, R48, -0xa0, RZ ;  /* 0xffffff6030307824 */ /* 0x000fca00078e02ff */
[----:B------:R-:W-:-:S14]  /*0ea0*/  R2UR UR4, R48 ;  /* 0x00000000300472ca */ /* 0x000fdc00000e0000 */
[----:B------:R-:W3:Y:S01]  /*0eb0*/  LDCU UR4, c[0x0][UR4+0x2b4] ;  /* 0x00005680040477ac */ /* 0x000ee20008000800 */
[----:B------:R-:W4:Y:S01]  /*0ec0*/  S2UR UR26, SR_CTAID.Y ;  /* 0x00000000001a79c3 */ /* 0x000f220000002600 */
[----:B------:R-:W-:-:S05]  /*0ed0*/  CS2R.32 R48, SR_CgaSize ;  /* 0x0000000000307805 */ /* 0x000fca0000008a00 */
[----:B------:R-:W-:-:S05]  /*0ee0*/  IMAD R48, R48, -0xa0, RZ ;  /* 0xffffff6030307824 */ /* 0x000fca00078e02ff */
[----:B------:R-:W-:-:S14]  /*0ef0*/  R2UR UR7, R48 ;  /* 0x00000000300772ca */ /* 0x000fdc00000e0000 */
[----:B------:R-:W3:Y:S01]  /*0f00*/  LDCU UR7, c[0x0][UR7+0x2a0] ;  /* 0x00005400070777ac */ /* 0x000ee20008000800 */
[----:B------:R-:W-:-:S05]  /*0f10*/  CS2R.32 R48, SR_CgaSize ;  /* 0x0000000000307805 */ /* 0x000fca0000008a00 */
[----:B------:R-:W-:-:S05]  /*0f20*/  IMAD R48, R48, -0xa0, RZ ;  /* 0xffffff6030307824 */ /* 0x000fca00078e02ff */
[----:B------:R-:W-:-:S14]  /*0f30*/  R2UR UR8, R48 ;  /* 0x00000000300872ca */ /* 0x000fdc00000e0000 */
[----:B------:R-:W3:Y:S01]  /*0f40*/  LDCU UR8, c[0x0][UR8+0x2a4] ;  /* 0x00005480080877ac */ /* 0x000ee20008000800 */
[----:B------:R-:W-:Y:S02]  /*0f50*/  ULOP3.LUT UR53, UR54, 0x1, URZ, 0xc0, !UPT ;  /* 0x0000000136357892 */ /* 0x000fe4000f8ec0ff */
[----:B------:R-:W-:Y:S02]  /*0f60*/  USHF.R.U32.HI UR24, URZ, 0x1, UR54 ;  /* 0x00000001ff187899 */ /* 0x000fe40008011636 */
[----:B------:R-:W-:Y:S02]  /*0f70*/  UISETP.GT.U32.AND UP1, UPT, UR53, 0xffff, UPT ;  /* 0x0000ffff3500788c */ /* 0x000fe4000bf24070 */
[----:B------:R-:W-:Y:S01]  /*0f80*/  USHF.L.U32 UR39, UR54, 0xa, URZ ;  /* 0x0000000a36277899 */ /* 0x000fe200080006ff */
[----:B-1----:R-:W-:Y:S01]  /*0f90*/  I2FP.F32.U32 R3, UR25 ;  /* 0x0000001900037c45 */ /* 0x002fe20008201000 */
[----:B------:R-:W1:Y:S04]  /*0fa0*/  LDCU UR23, c[0x0][0xb24] ;  /* 0x00016480ff1777ac */ /* 0x000e680008000800 */
[----:B--2---:R-:W-:Y:S01]  /*0fb0*/  FMUL R3, R3, UR5 ;  /* 0x0000000503037c20 */ /* 0x004fe20008400000 */
[----:B------:R-:W2:Y:S01]  /*0fc0*/  LDCU UR42, c[0x0][0xb24] ;  /* 0x00016480ff2a77ac */ /* 0x000ea20008000800 */
[----:B----4-:R-:W-:Y:S01]  /*0fd0*/  I2FP.F32.U32 R2, UR26 ;  /* 0x0000001a00027c45 */ /* 0x010fe20008201000 */
[----:B------:R-:W4:Y:S03]  /*0fe0*/  LDCU UR28, c[0x0][0xb30] ;  /* 0x00016600ff1c77ac */ /* 0x000f260008000800 */
[----:B------:R-:W1:Y:S01]  /*0ff0*/  F2I.U32.TRUNC.NTZ R3, R3 ;  /* 0x0000000300037305 */ /* 0x000e62000020f000 */
[----:B---3--:R-:W-:Y:S01]  /*1000*/  FMUL R2, R2, UR4 ;  /* 0x0000000402027c20 */ /* 0x008fe20008400000 */
[----:B------:R-:W-:-:S02]  /*1010*/  ULOP3.LUT UR4, UR54, 0x2, URZ, 0xc0, !UPT ;  /* 0x0000000236047892 */ /* 0x000fc4000f8ec0ff */
[----:B------:R-:W-:Y:S02]  /*1020*/  USHF.L.U32 UR38, UR54, 0xb, URZ ;  /* 0x0000000b36267899 */ /* 0x000fe400080006ff */
[----:B------:R-:W-:Y:S02]  /*1030*/  UISETP.GT.U32.AND UP0, UPT, UR4, 0xffff, UPT ;  /* 0x0000ffff0400788c */ /* 0x000fe4000bf04070 */
[----:B------:R-:W3:Y:S01]  /*1040*/  F2I.U32.TRUNC.NTZ R2, R2 ;  /* 0x0000000200027305 */ /* 0x000ee2000020f000 */
[----:B------:R-:W-:Y:S01]  /*1050*/  UMOV UR32, 0x5 ;  /* 0x0000000500207882 */ /* 0x000fe20000000000 */
[----:B------:R-:W-:Y:S02]  /*1060*/  USEL UR30, UR53, 0xffff, !UP1 ;  /* 0x0000ffff351e7887 */ /* 0x000fe4000c800000 */
[----:B------:R-:W-:Y:S01]  /*1070*/  USEL UR29, UR4, 0xffff, !UP0 ;  /* 0x0000ffff041d7887 */ /* 0x000fe2000c000000 */
[----:B-1----:R-:W-:Y:S02]  /*1080*/  R2UR UR5, R3 ;  /* 0x00000000030572ca */ /* 0x002fe400000e0000 */
[----:B---3--:R-:W-:-:S02]  /*1090*/  R2UR UR6, R2 ;  /* 0x00000000020672ca */ /* 0x008fc400000e0000 */
[----:B------:R-:W-:-:S09]  /*10a0*/  PRMT R2, RZ, 0x7610, R2 ;  /* 0x00007610ff027816 */ /* 0x000fd20000000002 */
[----:B------:R-:W-:-:S04]  /*10b0*/  UIADD3 UR5, UPT, UPT, -UR5, URZ, URZ ;  /* 0x000000ff05057290 */ /* 0x000fc8000fffe1ff */
[----:B------:R-:W-:Y:S02]  /*10c0*/  UIMAD UR5, UR7, UR5, UR25 ;  /* 0x00000005070572a4 */ /* 0x000fe4000f8e0219 */
[----:B------:R-:W-:-:S04]  /*10d0*/  UIADD3 UR4, UPT, UPT, -UR6, URZ, URZ ;  /* 0x000000ff06047290 */ /* 0x000fc8000fffe1ff */
[----:B------:R-:W-:Y:S01]  /*10e0*/  IMAD.U32 R48, RZ, RZ, UR5 ;  /* 0x00000005ff307e24 */ /* 0x000fe2000f8e00ff */
[----:B------:R-:W-:-:S06]  /*10f0*/  UIMAD UR4, UR8, UR4, UR26 ;  /* 0x00000004080472a4 */ /* 0x000fcc000f8e021a */
[----:B------:R-:W-:Y:S01]  /*1100*/  IMAD.U32 R47, RZ, RZ, UR4 ;  /* 0x00000004ff2f7e24 */ /* 0x000fe2000f8e00ff */
[----:B--2-4-:R-:W-:Y:S06]  /*1110*/  BRA.U UP4, `(.L_x_17) ;  /* 0x0000000104447547 */ /* 0x014fec000b800000 */
[----:B------:R-:W-:Y:S02]  /*1120*/  R2UR UR4, R47 ;  /* 0x000000002f0472ca */ /* 0x000fe400000e0000 */
[----:B------:R-:W-:-:S11]  /*1130*/  R2UR UR6, R48 ;  /* 0x00000000300672ca */ /* 0x000fd600000e0000 */
[----:B------:R-:W-:Y:S02]  /*1140*/  UISETP.NE.AND UP0, UPT, UR4, URZ, UPT ;  /* 0x000000ff0400728c */ /* 0x000fe4000bf05270 */
[----:B------:R-:W-:Y:S02]  /*1150*/  UISETP.NE.AND UP1, UPT, UR4, 0x1, UPT ;  /* 0x000000010400788c */ /* 0x000fe4000bf25270 */
[----:B------:R-:W-:Y:S02]  /*1160*/  UISETP.NE.AND UP2, UPT, UR6, URZ, UP0 ;  /* 0x000000ff0600728c */ /* 0x000fe40008745270 */
[----:B------:R-:W-:Y:S02]  /*1170*/  USEL UR4, URZ, 0x2, UP0 ;  /* 0x00000002ff047887 */ /* 0x000fe40008000000 */
[----:B------:R-:W-:Y:S02]  /*1180*/  USEL UR8, URZ, 0x1, UP2 ;  /* 0x00000001ff087887 */ /* 0x000fe40009000000 */
[----:B------:R-:W-:-:S02]  /*1190*/  UISETP.NE.AND UP2, UPT, UR6, URZ, UPT ;  /* 0x000000ff0600728c */ /* 0x000fc4000bf45270 */
[----:B------:R-:W-:Y:S02]  /*11a0*/  USEL UR5, URZ, 0x4, UP1 ;  /* 0x00000004ff057887 */ /* 0x000fe40008800000 */
[----:B------:R-:W-:Y:S02]  /*11b0*/  UISETP.NE.AND UP0, UPT, UR6, 0x1, UPT ;  /* 0x000000010600788c */ /* 0x000fe4000bf05270 */
[----:B------:R-:W-:Y:S02]  /*11c0*/  USEL UR6, URZ, 0x8, UP1 ;  /* 0x00000008ff067887 */ /* 0x000fe40008800000 */
[----:B------:R-:W-:Y:S02]  /*11d0*/  USEL UR7, UR5, 0x4, UP2 ;  /* 0x0000000405077887 */ /* 0x000fe40009000000 */
[----:B------:R-:W-:Y:S02]  /*11e0*/  USEL UR4, UR4, 0x2, UP0 ;  /* 0x0000000204047887 */ /* 0x000fe40008000000 */
[----:B------:R-:W-:-:S02]  /*11f0*/  USEL UR5, UR6, 0x8, UP0 ;  /* 0x0000000806057887 */ /* 0x000fc40008000000 */
[----:B------:R-:W-:-:S04]  /*1200*/  UIADD3 UR4, UPT, UPT, UR4, UR7, UR8 ;  /* 0x0000000704047290 */ /* 0x000fc8000fffe008 */
[----:B------:R-:W-:-:S06]  /*1210*/  UIADD3 UR4, UPT, UPT, UR4, UR5, URZ ;  /* 0x0000000504047290 */ /* 0x000fcc000fffe0ff */
[----:B------:R-:W-:-:S07]  /*1220*/  IMAD.U32 R2, RZ, RZ, UR4 ;  /* 0x00000004ff027e24 */ /* 0x000fce000f8e00ff */
.L_x_17:
[----:B------:R-:W1:Y:S01]  /*1230*/  S2UR UR36, SR_CTAID.Z ;  /* 0x00000000002479c3 */ /* 0x000e620000002700 */
[----:B------:R-:W-:Y:S01]  /*1240*/  UISETP.GE.AND UP0, UPT, UR23, 0x1, UPT ;  /* 0x000000011700788c */ /* 0x000fe2000bf06270 */
[----:B------:R-:W-:-:S08]  /*1250*/  UMOV UR31, 0x3 ;  /* 0x00000003001f7882 */ /* 0x000fd00000000000 */
[----:B------:R-:W-:Y:S05]  /*1260*/  BRA.U !UP0, `(.L_x_18) ;  /* 0x0000000108d47547 */ /* 0x000fea000b800000 */
[----:B------:R-:W2:Y:S01]  /*1270*/  LDCU.128 UR12, c[0x0][0xb10] ;  /* 0x00016200ff0c77ac */ /* 0x000ea20008000c00 */
[----:B------:R-:W3:Y:S01]  /*1280*/  LDCU UR6, c[0x0][0x370] ;  /* 0x00006e00ff0677ac */ /* 0x000ee20008000800 */
[----:B------:R-:W4:Y:S01]  /*1290*/  LDCU UR5, c[0x0][0x374] ;  /* 0x00006e80ff0577ac */ /* 0x000f220008000800 */
[----:B------:R-:W1:Y:S01]  /*12a0*/  LDCU UR27, c[0x0][0xb0c] ;  /* 0x00016180ff1b77ac */ /* 0x000e620008000800 */
[----:B------:R-:W1:Y:S01]  /*12b0*/  LDCU UR4, c[0x0][0xb20] ;  /* 0x00016400ff0477ac */ /* 0x000e620008000800 */
[----:B------:R-:W1:Y:S01]  /*12c0*/  LDCU.64 UR8, c[0x0][0xb28] ;  /* 0x00016500ff0877ac */ /* 0x000e620008000a00 */
[----:B--2---:R-:W-:Y:S02]  /*12d0*/  UISETP.NE.AND UP0, UPT, UR14, 0x1, UPT ;  /* 0x000000010e00788c */ /* 0x004fe4000bf05270 */
[----:B----4-:R-:W-:Y:S02]  /*12e0*/  UIMAD.WIDE.U32 UR10, UR5, UR15, URZ ;  /* 0x0000000f050a72a5 */ /* 0x010fe4000f8e00ff */
[----:B---3--:R-:W-:-:S02]  /*12f0*/  UIMAD.WIDE.U32 UR18, UR6, UR12, URZ ;  /* 0x0000000c061272a5 */ /* 0x008fc4000f8e00ff */
[----:B-1----:R-:W-:Y:S02]  /*1300*/  UISETP.NE.AND UP1, UPT, UR27, 0x1, UPT ;  /* 0x000000011b00788c */ /* 0x002fe4000bf25270 */
[----:B------:R-:W-:Y:S01]  /*1310*/  UISETP.NE.AND UP2, UPT, UR23, 0x1, UPT ;  /* 0x000000011700788c */ /* 0x000fe2000bf45270 */
[----:B------:R-:W-:Y:S02]  /*1320*/  UMOV UR10, UR11 ;  /* 0x0000000b000a7c82 */ /* 0x000fe40008000000 */
[----:B------:R-:W-:Y:S01]  /*1330*/  UMOV UR18, UR19 ;  /* 0x0000001300127c82 */ /* 0x000fe20008000000 */
[----:B------:R-:W-:Y:S02]  /*1340*/  @UP0 USHF.R.U32.HI UR5, URZ, UR4, UR10 ;  /* 0x00000004ff050299 */ /* 0x000fe4000801160a */
[----:B------:R-:W-:Y:S02]  /*1350*/  UIMAD.WIDE.U32 UR20, UR26, UR15, URZ ;  /* 0x0000000f1a1472a5 */ /* 0x000fe4000f8e00ff */
[----:B------:R-:W-:-:S02]  /*1360*/  UIMAD.WIDE.U32 UR10, UR5, UR8, URZ ;  /* 0x00000008050a72a5 */ /* 0x000fc4000f8e00ff */
[----:B------:R-:W-:Y:S02]  /*1370*/  @UP1 USHF.R.U32.HI UR6, URZ, UR13, UR18 ;  /* 0x0000000dff061299 */ /* 0x000fe40008011612 */
[----:B------:R-:W-:Y:S02]  /*1380*/  UIMAD.WIDE.U32 UR16, UR25, UR12, URZ ;  /* 0x0000000c191072a5 */ /* 0x000fe4000f8e00ff */
[----:B------:R-:W-:Y:S01]  /*1390*/  UIMAD.WIDE.U32 UR18, UR6, UR8, URZ ;  /* 0x00000008061272a5 */ /* 0x000fe2000f8e00ff */
[----:B------:R-:W-:Y:S01]  /*13a0*/  UMOV UR20, UR21 ;  /* 0x0000001500147c82 */ /* 0x000fe20008000000 */
[----:B------:R-:W-:Y:S01]  /*13b0*/  UMOV UR10, UR11 ;  /* 0x0000000b000a7c82 */ /* 0x000fe20008000000 */
[----:B------:R-:W-:Y:S02]  /*13c0*/  USHF.R.U32.HI UR20, URZ, UR4, UR20 ;  /* 0x00000004ff147299 */ /* 0x000fe40008011614 */
[----:B------:R-:W-:Y:S02]  /*13d0*/  @UP2 USHF.R.U32.HI UR5, URZ, UR9, UR10 ;  /* 0x00000009ff052299 */ /* 0x000fe4000801160a */
[----:B------:R-:W-:Y:S01]  /*13e0*/  UMOV UR7, UR19 ;  /* 0x0000001300077c82 */ /* 0x000fe20008000000 */
[----:B------:R-:W-:Y:S01]  /*13f0*/  UMOV UR16, UR17 ;  /* 0x0000001100107c82 */ /* 0x000fe20008000000 */
[----:B------:R-:W-:-:S02]  /*1400*/  @UP2 USHF.R.U32.HI UR6, URZ, UR9, UR7 ;  /* 0x00000009ff062299 */ /* 0x000fc40008011607 */
[----:B------:R-:W-:Y:S02]  /*1410*/  USHF.R.U32.HI UR13, URZ, UR13, UR16 ;  /* 0x0000000dff0d7299 */ /* 0x000fe40008011610 */
[----:B------:R-:W-:Y:S02]  /*1420*/  USEL UR4, UR26, UR20, !UP0 ;  /* 0x000000141a047287 */ /* 0x000fe4000c000000 */
[----:B------:R-:W-:Y:S02]  /*1430*/  UIMAD UR7, UR5, UR23, URZ ;  /* 0x00000017050772a4 */ /* 0x000fe4000f8e02ff */
[----:B------:R-:W-:Y:S02]  /*1440*/  USEL UR5, UR25, UR13, !UP1 ;  /* 0x0000000d19057287 */ /* 0x000fe4000c800000 */
[----:B------:R-:W-:Y:S02]  /*1450*/  UIMAD UR12, UR6, UR23, URZ ;  /* 0x00000017060c72a4 */ /* 0x000fe4000f8e02ff */
[----:B------:R-:W-:-:S02]  /*1460*/  UISETP.GE.AND UP0, UPT, UR4, UR7, UPT ;  /* 0x000000070400728c */ /* 0x000fc4000bf06270 */
[----:B------:R-:W-:Y:S02]  /*1470*/  UIMAD.WIDE.U32 UR10, UR4, UR8, URZ ;  /* 0x00000008040a72a5 */ /* 0x000fe4000f8e00ff */
[----:B------:R-:W-:Y:S02]  /*1480*/  UISETP.GE.OR UP0, UPT, UR5, UR12, UP0 ;  /* 0x0000000c0500728c */ /* 0x000fe40008706670 */
[----:B------:R-:W-:Y:S02]  /*1490*/  UIMAD.WIDE.U32 UR12, UR5, UR8, URZ ;  /* 0x00000008050c72a5 */ /* 0x000fe4000f8e00ff */
[----:B------:R-:W-:Y:S01]  /*14a0*/  UIADD3 UR10, UPT, UPT, -UR4, URZ, URZ ;  /* 0x000000ff040a7290 */ /* 0x000fe2000fffe1ff */
[----:B------:R-:W-:Y:S01]  /*14b0*/  UMOV UR8, UR11 ;  /* 0x0000000b00087c82 */ /* 0x000fe20008000000 */
[----:B------:R-:W-:Y:S02]  /*14c0*/  UIADD3 UR11, UPT, UPT, -UR5, URZ, URZ ;  /* 0x000000ff050b7290 */ /* 0x000fe4000fffe1ff */
[----:B------:R-:W-:-:S03]  /*14d0*/  USHF.R.U32.HI UR8, URZ, UR9, UR8 ;  /* 0x00000009ff087299 */ /* 0x000fc60008011608 */
[----:B------:R-:W-:Y:S01]  /*14e0*/  @!UP0 UMOV UR7, UR13 ;  /* 0x0000000d00078c82 */ /* 0x000fe20008000000 */
[----:B------:R-:W-:Y:S02]  /*14f0*/  UIMAD UR26, UR14, UR10, UR26 ;  /* 0x0000000a0e1a72a4 */ /* 0x000fe4000f8e021a */
[----:B------:R-:W-:Y:S02]  /*1500*/  USEL UR8, UR4, UR8, !UP2 ;  /* 0x0000000804087287 */ /* 0x000fe4000d000000 */
[----:B------:R-:W-:Y:S02]  /*1510*/  @!UP0 USHF.R.U32.HI UR7, URZ, UR9, UR7 ;  /* 0x00000009ff078299 */ /* 0x000fe40008011607 */
[----:B------:R-:W-:Y:S02]  /*1520*/  UIADD3 UR9, UPT, UPT, -UR8, URZ, URZ ;  /* 0x000000ff08097290 */ /* 0x000fe4000fffe1ff */
[----:B------:R-:W-:Y:S02]  /*1530*/  @!UP0 USEL UR7, UR5, UR7, !UP2 ;  /* 0x0000000705078287 */ /* 0x000fe4000d000000 */
[----:B------:R-:W-:-:S02]  /*1540*/  UIMAD UR9, UR23, UR9, UR4 ;  /* 0x00000009170972a4 */ /* 0x000fc4000f8e0204 */
[----:B------:R-:W-:Y:S02]  /*1550*/  @!UP0 UIADD3 UR8, UPT, UPT, UR8, -UR7, URZ ;  /* 0x8000000708088290 */ /* 0x000fe4000fffe0ff */
[----:B------:R-:W-:Y:S02]  /*1560*/  @!UP0 UIMAD UR6, UR9, UR6, UR7 ;  /* 0x00000006090682a4 */ /* 0x000fe4000f8e0207 */
[----:B------:R-:W-:Y:S02]  /*1570*/  @!UP0 UIMAD UR4, UR8, UR23, UR5 ;  /* 0x00000017080482a4 */ /* 0x000fe4000f8e0205 */
[----:B------:R-:W-:Y:S02]  /*1580*/  UIMAD UR25, UR27, UR11, UR25 ;  /* 0x0000000b1b1972a4 */ /* 0x000fe4000f8e0219 */
[----:B------:R-:W-:Y:S01]  /*1590*/  UIMAD UR26, UR4, UR14, UR26 ;  /* 0x0000000e041a72a4 */ /* 0x000fe2000f8e021a */
[----:B------:R-:W-:Y:S02]  /*15a0*/  @!UP0 UMOV UR5, UR6 ;  /* 0x0000000600058c82 */ /* 0x000fe40008000000 */
[----:B------:R-:W-:-:S12]  /*15b0*/  UIMAD UR25, UR5, UR27, UR25 ;  /* 0x0000001b051972a4 */ /* 0x000fd8000f8e0219 */
.L_x_18:
[----:B------:R-:W-:Y:S02]  /*15c0*/  UISETP.NE.AND UP1, UPT, UR28, 0x1, UPT ;  /* 0x000000011c00788c */ /* 0x000fe4000bf25270 */
[----:B------:R-:W-:Y:S02]  /*15d0*/  ULOP3.LUT UR30, UR30, 0xffff, URZ, 0xc0, !UPT ;  /* 0x0000ffff1e1e7892 */ /* 0x000fe4000f8ec0ff */
[----:B------:R-:W-:Y:S02]  /*15e0*/  ULOP3.LUT UR29, UR29, 0xffff, URZ, 0xc0, !UPT ;  /* 0x0000ffff1d1d7892 */ /* 0x000fe4000f8ec0ff */
[----:B------:R-:W-:Y:S02]  /*15f0*/  UISETP.NE.AND UP0, UPT, UR22, 0x2, UPT ;  /* 0x000000021600788c */ /* 0x000fe4000bf05270 */
[----:B------:R-:W-:Y:S02]  /*1600*/  ULOP3.LUT UR39, UR39, 0x800, URZ, 0xc0, !UPT ;  /* 0x0000080027277892 */ /* 0x000fe4000f8ec0ff */
[----:B------:R-:W-:-:S02]  /*1610*/  ULOP3.LUT UR38, UR38, 0x800, URZ, 0xc0, !UPT ;  /* 0x0000080026267892 */ /* 0x000fc4000f8ec0ff */
[----:B------:R-:W-:Y:S02]  /*1620*/  USHF.L.U32 UR30, UR32, UR30, URZ ;  /* 0x0000001e201e7299 */ /* 0x000fe400080006ff */
[----:B------:R-:W-:Y:S01]  /*1630*/  USHF.L.U32 UR29, UR31, UR29, URZ ;  /* 0x0000001d1f1d7299 */ /* 0x000fe200080006ff */
[----:B------:R-:W-:Y:S11]  /*1640*/  BRA.U UP1, `(.L_x_19) ;  /* 0x0000000101447547 */ /* 0x000ff6000b800000 */
[----:B------:R-:W2:Y:S01]  /*1650*/  LDCU.128 UR8, c[0x0][0xb10] ;  /* 0x00016200ff0877ac */ /* 0x000ea20008000c00 */
[----:B------:R-:W3:Y:S01]  /*1660*/  LDCU UR12, c[0x0][0xb0c] ;  /* 0x00016180ff0c77ac */ /* 0x000ee20008000800 */
[----:B------:R-:W4:Y:S01]  /*1670*/  LDCU UR13, c[0x0][0xb20] ;  /* 0x00016400ff0d77ac */ /* 0x000f220008000800 */
[----:B--2---:R-:W-:Y:S02]  /*1680*/  UIMAD.WIDE.U32 UR6, UR25, UR8, URZ ;  /* 0x00000008190672a5 */ /* 0x004fe4000f8e00ff */
[----:B------:R-:W-:Y:S02]  /*1690*/  UIMAD.WIDE.U32 UR4, UR26, UR11, URZ ;  /* 0x0000000b1a0472a5 */ /* 0x000fe4000f8e00ff */
[----:B---3--:R-:W-:Y:S02]  /*16a0*/  UISETP.NE.AND UP2, UPT, UR12, 0x1, UPT ;  /* 0x000000010c00788c */ /* 0x008fe4000bf45270 */
[----:B------:R-:W-:Y:S01]  /*16b0*/  UISETP.NE.AND UP1, UPT, UR10, 0x1, UPT ;  /* 0x000000010a00788c */ /* 0x000fe2000bf25270 */
[----:B------:R-:W-:-:S02]  /*16c0*/  UMOV UR6, UR7 ;  /* 0x0000000700067c82 */ /* 0x000fc40008000000 */
[----:B------:R-:W-:Y:S01]  /*16d0*/  UMOV UR4, UR5 ;  /* 0x0000000500047c82 */ /* 0x000fe20008000000 */
[----:B------:R-:W-:Y:S02]  /*16e0*/  USHF.R.U32.HI UR9, URZ, UR9, UR6 ;  /* 0x00000009ff097299 */ /* 0x000fe40008011606 */
[----:B----4-:R-:W-:Y:S02]  /*16f0*/  USHF.R.U32.HI UR4, URZ, UR13, UR4 ;  /* 0x0000000dff047299 */ /* 0x010fe40008011604 */
[----:B------:R-:W-:Y:S02]  /*1700*/  USEL UR5, UR25, UR9, !UP2 ;  /* 0x0000000919057287 */ /* 0x000fe4000d000000 */
[----:B------:R-:W-:-:S04]  /*1710*/  USEL UR4, UR26, UR4, !UP1 ;  /* 0x000000041a047287 */ /* 0x000fc8000c800000 */
[----:B------:R-:W-:Y:S02]  /*1720*/  UIADD3 UR6, UPT, UPT, UR5, -UR4, URZ ;  /* 0x8000000405067290 */ /* 0x000fe4000fffe0ff */
[----:B------:R-:W-:Y:S02]  /*1730*/  UIADD3 UR4, UPT, UPT, -UR5, UR4, URZ ;  /* 0x0000000405047290 */ /* 0x000fe4000fffe1ff */
[----:B------:R-:W-:Y:S02]  /*1740*/  UIMAD UR26, UR6, UR10, UR26 ;  /* 0x0000000a061a72a4 */ /* 0x000fe4000f8e021a */
[----:B------:R-:W-:-:S12]  /*1750*/  UIMAD UR25, UR4, UR12, UR25 ;  /* 0x0000000c041972a4 */ /* 0x000fd8000f8e0219 */
.L_x_19:
[----:B------:R-:W-:Y:S05]  /*1760*/  BRA.U !UP5, `(.L_x_20) ;  /* 0x000000010d0c7547 */ /* 0x000fea000b800000 */
[----:B------:R-:W-:Y:S01]  /*1770*/  UCGABAR_WAIT ;  /* 0x0000000000007dc7 */ /* 0x000fe20008000000 */
[----:B------:R-:W-:Y:S01]  /*1780*/  CCTL.IVALL ;  /* 0x00000000ff00798f */ /* 0x000fe20002000000 */
[----:B------:R-:W-:Y:S05]  /*1790*/  BRA `(.L_x_21) ;  /* 0x0000000000047947 */ /* 0x000fea0003800000 */
.L_x_20:
[----:B------:R-:W-:Y:S06]  /*17a0*/  BAR.SYNC.DEFER_BLOCKING 0x0 ;  /* 0x0000000000007b1d */ /* 0x000fec0000010000 */
.L_x_21:
[----:B------:R-:W-:Y:S05]  /*17b0*/  BRA.U UP0, `(.L_x_22) ;  /* 0x0000001500b47547 */ /* 0x000fea000b800000 */
[----:B------:R-:W2:Y:S01]  /*17c0*/  LDCU UR6, c[0x0][0x38c] ;  /* 0x00007180ff0677ac */ /* 0x000ea20008000800 */
[----:B------:R-:W-:Y:S01]  /*17d0*/  PLOP3.LUT P2, PT, PT, PT, UP3, 0x80, 0x8 ;  /* 0x000000000008781c */ /* 0x000fe20003f4f038 */
[----:B------:R-:W-:Y:S01]  /*17e0*/  IMAD.MOV.U32 R12, RZ, RZ, 0x1 ;  /* 0x00000001ff0c7424 */ /* 0x000fe200078e00ff */
[----:B------:R-:W-:Y:S01]  /*17f0*/  ISETP.EQ.OR P3, PT, R0, RZ, P4 ;  /* 0x000000ff0000720c */ /* 0x000fe20002762670 */
[----:B------:R-:W-:Y:S01]  /*1800*/  UISETP.NE.AND UP1, UPT, UR22, URZ, UPT ;  /* 0x000000ff1600728c */ /* 0x000fe2000bf25270 */
[----:B------:R-:W-:Y:S02]  /*1810*/  PLOP3.LUT P2, PT, P2, PT, PT, 0x8, 0x80 ;  /* 0x000000000080781c */ /* 0x000fe4000174e170 */
[----:B------:R-:W-:Y:S01]  /*1820*/  CS2R R10, SRZ ;  /* 0x00000000000a7805 */ /* 0x000fe2000001ff00 */
[----:B------:R-:W-:Y:S01]  /*1830*/  IMAD.MOV.U32 R9, RZ, RZ, RZ ;  /* 0x000000ffff097224 */ /* 0x000fe200078e00ff */
[----:B------:R-:W3:Y:S01]  /*1840*/  LDCU UR48, c[0x0][0x370] ;  /* 0x00006e00ff3077ac */ /* 0x000ee20008000800 */
[----:B------:R-:W-:Y:S01]  /*1850*/  IMAD.MOV.U32 R8, RZ, RZ, 0x1 ;  /* 0x00000001ff087424 */ /* 0x000fe200078e00ff */
[----:B------:R-:W4:Y:S01]  /*1860*/  LDCU.64 UR44, c[0x0][0x348] ;  /* 0x00006900ff2c77ac */ /* 0x000f220008000a00 */
[----:B------:R-:W1:Y:S01]  /*1870*/  LDCU UR47, c[0x0][0x374] ;  /* 0x00006e80ff2f77ac */ /* 0x000e620008000800 */
[----:B--2---:R-:W-:-:S02]  /*1880*/  UIADD3 UR5, UPT, UPT, UR6, 0x7f, URZ ;  /* 0x0000007f06057890 */ /* 0x004fc4000fffe0ff */
[----:B------:R-:W-:Y:S02]  /*1890*/  UIADD3 UR55, UPT, UPT, UR6, 0xfe, URZ ;  /* 0x000000fe06377890 */ /* 0x000fe4000fffe0ff */
[----:B------:R-:W-:Y:S02]  /*18a0*/  USHF.R.S32.HI UR4, URZ, 0x1f, UR5 ;  /* 0x0000001fff047899 */ /* 0x000fe40008011405 */
[----:B------:R-:W-:Y:S02]  /*18b0*/  USEL UR37, UR37, 0x2, UP1 ;  /* 0x0000000225257887 */ /* 0x000fe40008800000 */
[----:B------:R-:W-:Y:S02]  /*18c0*/  ULEA.HI UR4, UR4, UR5, URZ, 0x7 ;  /* 0x0000000504047291 */ /* 0x000fe4000f8f38ff */
[----:B------:R-:W-:Y:S02]  /*18d0*/  USHF.L.U32 UR5, UR24, 0x5, URZ ;  /* 0x0000000518057899 */ /* 0x000fe400080006ff */
[----:B------:R-:W-:-:S02]  /*18e0*/  USHF.R.S32.HI UR50, URZ, 0x7, UR4 ;  /* 0x00000007ff327899 */ /* 0x000fc40008011404 */
[----:B------:R-:W-:Y:S02]  /*18f0*/  UIADD3 UR4, UPT, UPT, UR6, -0x1, URZ ;  /* 0xffffffff06047890 */ /* 0x000fe4000fffe0ff */
[----:B------:R-:W-:Y:S02]  /*1900*/  UISETP.LT.U32.AND UP0, UPT, UR50, 0x6, UPT ;  /* 0x000000063200788c */ /* 0x000fe4000bf01070 */
[----:B------:R-:W-:Y:S02]  /*1910*/  UISETP.GE.U32.AND UP2, UPT, UR4, -0xff, UPT ;  /* 0xffffff010400788c */ /* 0x000fe4000bf46070 */
[----:B------:R-:W-:Y:S02]  /*1920*/  USEL UR49, UR50, 0x6, UP0 ;  /* 0x0000000632317887 */ /* 0x000fe40008000000 */
[----:B------:R-:W-:Y:S02]  /*1930*/  ULOP3.LUT UR51, UR5, 0x20, URZ, 0xe2, !UPT ;  /* 0x0000002005337892 */ /* 0x000fe4000f8ee2ff */
[----:B------:R-:W-:-:S02]  /*1940*/  UIADD3 UR31, UPT, UPT, UR49, -0x1, URZ ;  /* 0xffffffff311f7890 */ /* 0x000fc4000fffe0ff */
[----:B------:R-:W-:Y:S01]  /*1950*/  UIADD3 UR52, UPT, UPT, UR50, -UR49, URZ ;  /* 0x8000003132347290 */ /* 0x000fe2000fffe0ff */
[----:B------:R-:W-:Y:S02]  /*1960*/  UMOV UR22, URZ ;  /* 0x000000ff00167c82 */ /* 0x000fe40008000000 */
[----:B------:R-:W-:-:S04]  /*1970*/  @UP2 UIADD3 UR31, UPT, UPT, UR49, URZ, URZ ;  /* 0x000000ff311f2290 */ /* 0x000fc8000fffe0ff */
[----:B-1-34-:R-:W-:-:S12]  /*1980*/  UIADD3 UR31, UPT, UPT, UR31, 0x1, URZ ;  /* 0x000000011f1f7890 */ /* 0x01afd8000fffe0ff */
.L_x_46:
[----:B------:R-:W-:Y:S01]  /*1990*/  UISETP.NE.AND UP0, UPT, UR54, URZ, UPT ;  /* 0x000000ff3600728c */ /* 0x000fe2000bf05270 */
[----:B------:R-:W1:Y:S08]  /*19a0*/  S2UR UR54, SR_CgaCtaId ;  /* 0x00000000003679c3 */ /* 0x000e700000008800 */
[----:B---3--:R-:W-:Y:S05]  /*19b0*/  BRA.U UP0, `(.L_x_23) ;  /* 0x0000000100347547 */ /* 0x008fea000b800000 */
[----:B------:R-:W2:Y:S01]  /*19c0*/  S2R R0, SR_CgaCtaId ;  /* 0x0000000000007919 */ /* 0x000ea20000008800 */
[----:B------:R-:W-:-:S04]  /*19d0*/  MOV R2, 0x400 ;  /* 0x0000040000027802 */ /* 0x000fc80000000f00 */
[----:B--2---:R-:W-:Y:S02]  /*19e0*/  LEA R0, R0, R2, 0x18 ;  /* 0x0000000200007211 */ /* 0x004fe400078ec0ff */
[----:B------:R-:W-:-:S03]  /*19f0*/  SHF.L.U32 R2, R8, 0x1f, RZ ;  /* 0x0000001f08027819 */ /* 0x000fc600000006ff */
[----:B------:R-:W-:-:S04]  /*1a00*/  IMAD R0, R9, 0x8, R0 ;  /* 0x0000000809007824 */ /* 0x000fc800078e0200 */
[----:B------:R-:W2:Y:S02]  /*1a10*/  SYNCS.PHASECHK.TRANS64.TRYWAIT P0, [R0+URZ+0x110], R2 ;  /* 0x00011002000075a7 */ /* 0x000ea400080011ff */
[----:B--2---:R-:W-:Y:S05]  /*1a20*/  @!P0 BRA `(.L_x_24) ;  /* 0x0000006000748947 */ /* 0x004fea0003800000 */
.L_x_128:
[----:B------:R-:W-:Y:S01]  /*1a30*/  VIADD R9, R9, 0x1 ;  /* 0x0000000109097836 */ /* 0x000fe20000000000 */
[----:B------:R2:W-:Y:S04]  /*1a40*/  SYNCS.ARRIVE.TRANS64.A1T0 RZ, [R0+URZ+0x100], RZ ;  /* 0x000100ff00ff79a7 */ /* 0x0005e800081000ff */
[----:B------:R-:W-:-:S04]  /*1a50*/  ISETP.NE.AND P0, PT, R9, 0x2, PT ;  /* 0x000000020900780c */ /* 0x000fc80003f05270 */
[----:B------:R-:W-:Y:S02]  /*1a60*/  SEL R9, R9, RZ, P0 ;  /* 0x000000ff09097207 */ /* 0x000fe40000000000 */
[----:B--2---:R-:W-:-:S04]  /*1a70*/  SEL R0, RZ, 0x1, P0 ;  /* 0x00000001ff007807 */ /* 0x004fc80000000000 */
[----:B------:R-:W-:-:S07]  /*1a80*/  LOP3.LUT R8, R8, R0, RZ, 0x3c, !PT ;  /* 0x0000000008087212 */ /* 0x000fce00078e3cff */
.L_x_23:
[----:B------:R-:W-:Y:S01]  /*1a90*/  UMOV UR21, 0x400 ;  /* 0x0000040000157882 */ /* 0x000fe20000000000 */
[----:B------:R-:W-:Y:S01]  /*1aa0*/  SHF.L.U32 R0, R12, 0x1f, RZ ;  /* 0x0000001f0c007819 */ /* 0x000fe200000006ff */
[----:B-1----:R-:W-:Y:S02]  /*1ab0*/  ULEA UR21, UR54, UR21, 0x18 ;  /* 0x0000001536157291 */ /* 0x002fe4000f8ec0ff */
[----:B------:R-:W-:Y:S02]  /*1ac0*/  UISETP.GE.U32.AND UP0, UPT, UR55, 0xff, UPT ;  /* 0x000000ff3700788c */ /* 0x000fe4000bf06070 */
[----:B------:R-:W-:Y:S02]  /*1ad0*/  ULEA UR4, UR22, UR21, 0x3 ;  /* 0x0000001516047291 */ /* 0x000fe4000f8e18ff */
[----:B------:R-:W-:Y:S02]  /*1ae0*/  ULEA UR19, UR26, UR53, 0x1 ;  /* 0x000000351a137291 */ /* 0x000fe4000f8e08ff */
[----:B------:R-:W-:-:S02]  /*1af0*/  ULEA UR35, UR25, UR51, 0x6 ;  /* 0x0000003319237291 */ /* 0x000fc4000f8e30ff */
[----:B------:R-:W-:Y:S01]  /*1b00*/  USHF.L.U32 UR19, UR19, 0x5, URZ ;  /* 0x0000000513137899 */ /* 0x000fe200080006ff */
[----:B------:R-:W-:Y:S02]  /*1b10*/  UMOV UR7, URZ ;  /* 0x000000ff00077c82 */ /* 0x000fe40008000000 */
[----:B------:R1:W2:Y:S01]  /*1b20*/  SYNCS.PHASECHK.TRANS64.TRYWAIT P1, [UR4+0x30], R0 ;  /* 0x00003000ff0075a7 */ /* 0x0002a20008021104 */
[----:B------:R-:W-:Y:S08]  /*1b30*/  BRA.U !UP0, `(.L_x_25) ;  /* 0x0000000508107547 */ /* 0x000ff0000b800000 */
[----:B------:R-:W-:Y:S01]  /*1b40*/  UMOV UR13, URZ ;  /* 0x000000ff000d7c82 */ /* 0x000fe20008000000 */
[----:B------:R-:W-:-:S05]  /*1b50*/  UMOV UR6, UR22 ;  /* 0x0000001600067c82 */ /* 0x000fca0008000000 */
.L_x_33:
[----:B------:R-:W-:Y:S01]  /*1b60*/  ULEA UR33, UR6, UR21, 0x3 ;  /* 0x0000001506217291 */ /* 0x000fe2000f8e18ff */
[----:B--2---:R-:W-:Y:S01]  /*1b70*/  @!P4 MOV R2, 0x8000 ;  /* 0x000080000002c802 */ /* 0x004fe20000000f00 */
[----:B--23--:R-:W-:Y:S10]  /*1b80*/  @P1 BRA `(.L_x_26) ;  /* 0x00000000000c1947 */ /* 0x00cff40003800000 */
[----:B------:R-:W-:-:S04]  /*1b90*/  SHF.L.U32 R3, R12, 0x1f, RZ ;  /* 0x0000001f0c037819 */ /* 0x000fc800000006ff */
[----:B------:R-:W2:Y:S02]  /*1ba0*/  SYNCS.PHASECHK.TRANS64.TRYWAIT P0, [UR33+0x30], R3 ;  /* 0x00003003ff0075a7 */ /* 0x000ea40008001121 */
[----:B--2---:R-:W-:Y:S05]  /*1bb0*/  @!P0 BRA `(.L_x_27) ;  /* 0x0000006000248947 */ /* 0x004fea0003800000 */
.L_x_26:
[----:B------:R2:W-:Y:S01]  /*1bc0*/  @!P4 SYNCS.ARRIVE.TRANS64 RZ, [UR33], R2 ;  /* 0x00000002ffffc9a7 */ /* 0x0005e20008000021 */
[----:B------:R-:W-:-:S04]  /*1bd0*/  ULOP3.LUT UR4, UR37, 0x2, URZ, 0xfc, !UPT ;  /* 0x0000000225047892 */ /* 0x000fc8000f8efcff */
[----:B------:R-:W-:-:S09]  /*1be0*/  UISETP.NE.AND UP0, UPT, UR4, 0x2, UPT ;  /* 0x000000020400788c */ /* 0x000fd2000bf05270 */
[----:B------:R-:W-:Y:S05]  /*1bf0*/  BRA.U UP0, `(.L_x_28) ;  /* 0x0000000100047547 */ /* 0x000fea000b800000 */
[----:B------:R-:W-:Y:S05]  /*1c00*/  BPT.TRAP 0x1 ;  /* 0x000000040000795c */ /* 0x000fea0000300000 */
.L_x_28:
[----:B------:R-:W-:Y:S04]  /*1c10*/  BSSY.RECONVERGENT B0, `(.L_x_29) ;  /* 0x0000003000007945 */ /* 0x000fe80003800200 */
[----:B------:R-:W-:Y:S05]  /*1c20*/  @P3 BRA `(.L_x_30) ;  /* 0x0000000000043947 */ /* 0x000fea0003800000 */
[----:B------:R-:W-:Y:S05]  /*1c30*/  BPT.TRAP 0x1 ;  /* 0x000000040000795c */ /* 0x000fea0000300000 */
.L_x_30:
[----:B------:R-:W-:Y:S05]  /*1c40*/  BSYNC.RECONVERGENT B0 ;  /* 0x0000000000007941 */ /* 0x000fea0003800200 */
.L_x_29:
[----:B------:R-:W-:Y:S01]  /*1c50*/  UIADD3 UR4, UPT, UPT, UR6, 0x1, URZ ;  /* 0x0000000106047890 */ /* 0x000fe2000fffe0ff */
[----:B------:R-:W-:Y:S01]  /*1c60*/  BSSY.RECONVERGENT B0, `(.L_x_31) ;  /* 0x000002c000007945 */ /* 0x000fe20003800200 */
[----:B------:R-:W-:Y:S02]  /*1c70*/  ELECT P0, URZ, PT ;  /* 0x0000000000ff782f */ /* 0x000fe40003800000 */
[----:B------:R-:W-:-:S04]  /*1c80*/  UISETP.NE.AND UP0, UPT, UR4, 0x6, UPT ;  /* 0x000000060400788c */ /* 0x000fc8000bf05270 */
[----:B------:R-:W-:Y:S02]  /*1c90*/  USEL UR5, URZ, 0x1, UP0 ;  /* 0x00000001ff057887 */ /* 0x000fe40008000000 */
[----:B------:R-:W-:-:S04]  /*1ca0*/  USEL UR22, UR4, URZ, UP0 ;  /* 0x000000ff04167287 */ /* 0x000fc80008000000 */
[----:B------:R-:W-:Y:S01]  /*1cb0*/  ULEA UR4, UR22, UR21, 0x3 ;  /* 0x0000001516047291 */ /* 0x000fe2000f8e18ff */
[----:B------:R-:W-:-:S04]  /*1cc0*/  LOP3.LUT R12, R12, UR5, RZ, 0x3c, !PT ;  /* 0x000000050c0c7c12 */ /* 0x000fc8000f8e3cff */
[----:B-1----:R-:W-:-:S04]  /*1cd0*/  SHF.L.U32 R0, R12, 0x1f, RZ ;  /* 0x0000001f0c007819 */ /* 0x002fc800000006ff */
[----:B------:R1:W3:Y:S01]  /*1ce0*/  SYNCS.PHASECHK.TRANS64.TRYWAIT P1, [UR4+0x30], R0 ;  /* 0x00003000ff0075a7 */ /* 0x0002e20008021104 */
[----:B------:R-:W-:Y:S05]  /*1cf0*/  @!P0 BRA `(.L_x_32) ;  /* 0x0000000000888947 */ /* 0x000fea0003800000 */
[----:B------:R-:W-:Y:S02]  /*1d00*/  USHF.L.U32 UR7, UR6, 0xd, URZ ;  /* 0x0000000d06077899 */ /* 0x000fe400080006ff */
[----:B------:R-:W-:Y:S02]  /*1d10*/  UIADD3 UR4, UP1, UPT, UR44, 0x80, URZ ;  /* 0x000000802c047890 */ /* 0x000fe4000ff3e0ff */
[----:B------:R-:W-:Y:S02]  /*1d20*/  ULOP3.LUT UR24, UR7, UR39, URZ, 0xfc, !UPT ;  /* 0x0000002707187292 */ /* 0x000fe4000f8efcff */
[----:B------:R-:W-:Y:S02]  /*1d30*/  ULOP3.LUT UR8, UR7, UR38, URZ, 0xfc, !UPT ;  /* 0x0000002607087292 */ /* 0x000fe4000f8efcff */
[----:B------:R-:W-:Y:S02]  /*1d40*/  ULEA UR24, UR24, UR21, 0x1 ;  /* 0x0000001518187291 */ /* 0x000fe4000f8e08ff */
[----:B------:R-:W-:-:S02]  /*1d50*/  USHF.L.U32 UR34, UR13, 0x7, URZ ;  /* 0x000000070d227899 */ /* 0x000fc400080006ff */
[----:B------:R-:W-:Y:S02]  /*1d60*/  UIADD3 UR14, UP0, UPT, UR44, 0x180, URZ ;  /* 0x000001802c0e7890 */ /* 0x000fe4000ff1e0ff */
[----:B------:R-:W-:Y:S02]  /*1d70*/  ULEA UR8, UR8, UR21, 0x1 ;  /* 0x0000001508087291 */ /* 0x000fe4000f8e08ff */
[----:B------:R-:W-:Y:S02]  /*1d80*/  UIADD3.X UR5, UPT, UPT, URZ, UR45, URZ, UP1, !UPT ;  /* 0x0000002dff057290 */ /* 0x000fe40008ffe4ff */
[----:B------:R-:W-:Y:S02]  /*1d90*/  UIADD3 UR32, UPT, UPT, UR24, 0x3400, URZ ;  /* 0x0000340018207890 */ /* 0x000fe4000fffe0ff */
[----:B------:R-:W-:Y:S02]  /*1da0*/  UPRMT UR7, URZ, 0x5410, UR30 ;  /* 0x00005410ff077896 */ /* 0x000fe4000800001e */
[----:B------:R-:W-:-:S02]  /*1db0*/  UIADD3 UR26, UPT, UPT, UR34, 0x40, URZ ;  /* 0x00000040221a7890 */ /* 0x000fc4000fffe0ff */
[----:B------:R-:W-:Y:S02]  /*1dc0*/  UIADD3 UR24, UPT, UPT, UR24, 0x5400, URZ ;  /* 0x0000540018187890 */ /* 0x000fe4000fffe0ff */
[----:B------:R-:W-:Y:S02]  /*1dd0*/  UIADD3.X UR15, UPT, UPT, URZ, UR45, URZ, UP0, !UPT ;  /* 0x0000002dff0f7290 */ /* 0x000fe400087fe4ff */
[----:B------:R-:W-:Y:S02]  /*1de0*/  UIADD3 UR16, UPT, UPT, UR8, 0x1b400, URZ ;  /* 0x0001b40008107890 */ /* 0x000fe4000fffe0ff */
[----:B------:R-:W-:Y:S02]  /*1df0*/  UPRMT UR23, URZ, 0x5410, UR29 ;  /* 0x00005410ff177896 */ /* 0x000fe4000800001d */
[----:B------:R-:W-:Y:S01]  /*1e00*/  UIADD3 UR8, UPT, UPT, UR8, 0x1d400, URZ ;  /* 0x0001d40008087890 */ /* 0x000fe2000fffe0ff */
[----:B------:R-:W-:Y:S01]  /*1e10*/  UMOV UR40, 0x0 ;  /* 0x0000000000287882 */ /* 0x000fe20000000000 */
[----:B------:R-:W-:Y:S01]  /*1e20*/  UMOV UR41, 0x10000000 ;  /* 0x1000000000297882 */ /* 0x000fe20000000000 */
[----:B------:R-:W-:Y:S01]  /*1e30*/  UMOV UR25, UR33 ;  /* 0x0000002100197c82 */ /* 0x000fe20008000000 */
[----:B------:R-:W-:Y:S01]  /*1e40*/  UMOV UR27, UR35 ;  /* 0x00000023001b7c82 */ /* 0x000fe20008000000 */
[----:B------:R-:W-:Y:S01]  /*1e50*/  UMOV UR28, UR36 ;  /* 0x00000024001c7c82 */ /* 0x000fe20008000000 */
[----:B------:R-:W-:Y:S01]  /*1e60*/  UMOV UR17, UR33 ;  /* 0x0000002100117c82 */ /* 0x000fe20008000000 */
[----:B------:R-:W-:Y:S01]  /*1e70*/  UMOV UR20, UR36 ;  /* 0x0000002400147c82 */ /* 0x000fe20008000000 */
[----:B------:R-:W-:Y:S01]  /*1e80*/  UMOV UR18, UR34 ;  /* 0x0000002200127c82 */ /* 0x000fe20008000000 */
[----:B------:R4:W-:Y:S01]  /*1e90*/  UTMALDG.3D.MULTICAST [UR32], [UR4], UR7, desc[UR40] ;  /* 0x00002820040073b4 */ /* 0x0009e20008011807 */
[----:B------:R-:W-:Y:S01]  /*1ea0*/  UMOV UR9, UR33 ;  /* 0x0000002100097c82 */ /* 0x000fe20008000000 */
[----:B------:R-:W-:Y:S01]  /*1eb0*/  UMOV UR11, UR19 ;  /* 0x00000013000b7c82 */ /* 0x000fe20008000000 */
[----:B------:R-:W-:Y:S01]  /*1ec0*/  UMOV UR12, UR36 ;  /* 0x00000024000c7c82 */ /* 0x000fe20008000000 */
[----:B------:R-:W-:Y:S01]  /*1ed0*/  UMOV UR10, UR26 ;  /* 0x0000001a000a7c82 */ /* 0x000fe20008000000 */
[----:B------:R4:W-:Y:S01]  /*1ee0*/  UTMALDG.3D.MULTICAST [UR24], [UR4], UR7, desc[UR40] ;  /* 0x00002818040073b4 */ /* 0x0009e20008011807 */
[----:B------:R4:W-:Y:S01]  /*1ef0*/  UTMALDG.3D.MULTICAST [UR16], [UR14], UR23, desc[UR40] ;  /* 0x000028100e0073b4 */ /* 0x0009e20008011817 */
[----:B------:R4:W-:Y:S02]  /*1f00*/  UTMALDG.3D.MULTICAST [UR8], [UR14], UR23, desc[UR40] ;  /* 0x000028080e0073b4 */ /* 0x0009e40008011817 */
[----:B----4-:R-:W-:Y:S01]  /*1f10*/  NOP ;  /* 0x0000000000007918 */ /* 0x010fe20000000000 */
.L_x_32:
[----:B------:R-:W-:Y:S05]  /*1f20*/  BSYNC.RECONVERGENT B0 ;  /* 0x0000000000007941 */ /* 0x000fea0003800200 */
.L_x_31:
[----:B------:R-:W-:Y:S01]  /*1f30*/  UIADD3 UR13, UPT, UPT, UR13, 0x1, URZ ;  /* 0x000000010d0d7890 */ /* 0x000fe2000fffe0ff */
[----:B------:R-:W-:Y:S01]  /*1f40*/  UMOV UR6, UR22 ;  /* 0x0000001600067c82 */ /* 0x000fe20008000000 */
[----:B------:R-:W-:Y:S02]  /*1f50*/  UMOV UR7, UR31 ;  /* 0x0000001f00077c82 */ /* 0x000fe40008000000 */
[----:B------:R-:W-:-:S09]  /*1f60*/  UISETP.NE.AND UP0, UPT, UR13, UR31, UPT ;  /* 0x0000001f0d00728c */ /* 0x000fd2000bf05270 */
[----:B------:R-:W-:Y:S05]  /*1f70*/  BRA.U UP0, `(.L_x_33) ;  /* 0xfffffff900f87547 */ /* 0x000fea000b83ffff */
.L_x_25:
[----:B------:R-:W-:Y:S01]  /*1f80*/  ULEA UR4, UR22, UR21, 0x3 ;  /* 0x0000001516047291 */ /* 0x000fe2000f8e18ff */
[----:B-1----:R-:W-:Y:S01]  /*1f90*/  SHF.L.U32 R0, R12, 0x1f, RZ ;  /* 0x0000001f0c007819 */ /* 0x002fe200000006ff */
[----:B------:R-:W-:Y:S01]  /*1fa0*/  @!P2 SYNCS.ARRIVE.TRANS64.A1T0 RZ, [UR21+0x98], RZ ;  /* 0x000098ffffffa9a7 */ /* 0x000fe20008100015 */
[----:B------:R-:W-:-:S06]  /*1fb0*/  UISETP.GT.AND UP0, UPT, UR50, UR49, UPT ;  /* 0x000000313200728c */ /* 0x000fcc000bf04270 */
[----:B--23--:R1:W2:Y:S03]  /*1fc0*/  SYNCS.PHASECHK.TRANS64.TRYWAIT P1, [UR4+0x30], R0 ;  /* 0x00003000ff0075a7 */ /* 0x00c2a60008021104 */
[----:B------:R-:W-:Y:S05]  /*1fd0*/  BRA.U !UP0, `(.L_x_34) ;  /* 0x00000005080c7547 */ /* 0x000fea000b800000 */
[----:B------:R-:W-:Y:S01]  /*1fe0*/  UIADD3 UR23, UPT, UPT, UR52, UR7, URZ ;  /* 0x0000000734177290 */ /* 0x000fe2000fffe0ff */
[----:B------:R-:W-:-:S11]  /*1ff0*/  UMOV UR6, UR22 ;  /* 0x0000001600067c82 */ /* 0x000fd60008000000 */
.L_x_42:
[----:B------:R-:W-:Y:S01]  /*2000*/  ULEA UR33, UR6, UR21, 0x3 ;  /* 0x0000001506217291 */ /* 0x000fe2000f8e18ff */
[----:B--2---:R-:W-:Y:S01]  /*2010*/  @!P4 MOV R2, 0x8000 ;  /* 0x000080000002c802 */ /* 0x004fe20000000f00 */
[----:B--23--:R-:W-:Y:S10]  /*2020*/  @P1 BRA `(.L_x_35) ;  /* 0x00000000000c1947 */ /* 0x00cff40003800000 */
[----:B------:R-:W-:-:S04]  /*2030*/  SHF.L.U32 R3, R12, 0x1f, RZ ;  /* 0x0000001f0c037819 */ /* 0x000fc800000006ff */
[----:B------:R-:W2:Y:S02]  /*2040*/  SYNCS.PHASECHK.TRANS64.TRYWAIT P0, [UR33+0x30], R3 ;  /* 0x00003003ff0075a7 */ /* 0x000ea40008001121 */
[----:B--2---:R-:W-:Y:S05]  /*2050*/  @!P0 BRA `(.L_x_36) ;  /* 0x0000005c00148947 */ /* 0x004fea0003800000 */
.L_x_35:
[----:B------:R2:W-:Y:S01]  /*2060*/  @!P4 SYNCS.ARRIVE.TRANS64 RZ, [UR33], R2 ;  /* 0x00000002ffffc9a7 */ /* 0x0005e20008000021 */
[----:B------:R-:W-:-:S04]  /*2070*/  ULOP3.LUT UR4, UR37, 0x2, URZ, 0xfc, !UPT ;  /* 0x0000000225047892 */ /* 0x000fc8000f8efcff */
[----:B------:R-:W-:-:S09]  /*2080*/  UISETP.NE.AND UP0, UPT, UR4, 0x2, UPT ;  /* 0x000000020400788c */ /* 0x000fd2000bf05270 */
[----:B------:R-:W-:Y:S05]  /*2090*/  BRA.U UP0, `(.L_x_37) ;  /* 0x0000000100047547 */ /* 0x000fea000b800000 */
[----:B------:R-:W-:Y:S05]  /*20a0*/  BPT.TRAP 0x1 ;  /* 0x000000040000795c */ /* 0x000fea0000300000 */
.L_x_37:
[----:B------:R-:W-:Y:S04]  /*20b0*/  BSSY.RECONVERGENT B0, `(.L_x_38) ;  /* 0x0000003000007945 */ /* 0x000fe80003800200 */
[----:B------:R-:W-:Y:S05]  /*20c0*/  @P3 BRA `(.L_x_39) ;  /* 0x0000000000043947 */ /* 0x000fea0003800000 */
[----:B------:R-:W-:Y:S05]  /*20d0*/  BPT.TRAP 0x1 ;  /* 0x000000040000795c */ /* 0x000fea0000300000 */
.L_x_39:
[----:B------:R-:W-:Y:S05]  /*20e0*/  BSYNC.RECONVERGENT B0 ;  /* 0x0000000000007941 */ /* 0x000fea0003800200 */
.L_x_38:
        /* <DEDUP_REMOVED lines=33> */
[----:B------:R-:W-:Y:S01]  /*2300*/  UTMALDG.3D.MULTICAST [UR32], [UR4], UR10, desc[UR40] ;  /* 0x00002820040073b4 */ /* 0x000fe2000801180a */
[----:B------:R-:W-:Y:S01]  /*2310*/  UMOV UR17, UR33 ;  /* 0x0000002100117c82 */ /* 0x000fe20008000000 */
[----:B------:R-:W-:Y:S01]  /*2320*/  UMOV UR20, UR36 ;  /* 0x0000002400147c82 */ /* 0x000fe20008000000 */
[----:B------:R-:W-:Y:S01]  /*2330*/  UMOV UR18, UR34 ;  /* 0x0000002200127c82 */ /* 0x000fe20008000000 */
[----:B------:R-:W-:Y:S01]  /*2340*/  UMOV UR9, UR33 ;  /* 0x0000002100097c82 */ /* 0x000fe20008000000 */
[----:B------:R-:W-:Y:S01]  /*2350*/  UMOV UR11, UR19 ;  /* 0x00000013000b7c82 */ /* 0x000fe20008000000 */
[----:B------:R-:W-:Y:S01]  /*2360*/  UMOV UR12, UR36 ;  /* 0x00000024000c7c82 */ /* 0x000fe20008000000 */
[----:B------:R4:W-:Y:S01]  /*2370*/  UTMALDG.3D.MULTICAST [UR24], [UR4], UR10, desc[UR40] ;  /* 0x00002818040073b4 */ /* 0x0009e2000801180a */
[----:B------:R1:W-:Y:S01]  /*2380*/  UTMALDG.3D.MULTICAST [UR16], [UR14], UR13, desc[UR40] ;  /* 0x000028100e0073b4 */ /* 0x0003e2000801180d */
[----:B----4-:R-:W-:-:S02]  /*2390*/  UMOV UR10, UR26 ;  /* 0x0000001a000a7c82 */ /* 0x010fc40008000000 */
[----:B------:R1:W-:Y:S02]  /*23a0*/  UTMALDG.3D.MULTICAST [UR8], [UR14], UR13, desc[UR40] ;  /* 0x000028080e0073b4 */ /* 0x0003e4000801180d */
[----:B-1----:R-:W-:Y:S01]  /*23b0*/  NOP ;  /* 0x0000000000007918 */ /* 0x002fe20000000000 */
.L_x_41:
[----:B------:R-:W-:Y:S05]  /*23c0*/  BSYNC.RECONVERGENT B0 ;  /* 0x0000000000007941 */ /* 0x000fea0003800200 */
.L_x_40:
[----:B------:R-:W-:Y:S01]  /*23d0*/  UIADD3 UR7, UPT, UPT, UR7, 0x1, URZ ;  /* 0x0000000107077890 */ /* 0x000fe2000fffe0ff */
[----:B------:R-:W-:-:S03]  /*23e0*/  UMOV UR6, UR22 ;  /* 0x0000001600067c82 */ /* 0x000fc60008000000 */
[----:B------:R-:W-:-:S09]  /*23f0*/  UISETP.NE.AND UP0, UPT, UR7, UR23, UPT ;  /* 0x000000170700728c */ /* 0x000fd2000bf05270 */
[----:B------:R-:W-:Y:S05]  /*2400*/  BRA.U UP0, `(.L_x_42) ;  /* 0xfffffff900fc7547 */ /* 0x000fea000b83ffff */
.L_x_34:
[C---:B------:R-:W-:Y:S01]  /*2410*/  LEA R3, R11.reuse, UR21, 0x3 ;  /* 0x000000150b037c11 */ /* 0x040fe2000f8e18ff */
[----:B------:R-:W-:Y:S01]  /*2420*/  NOP ;  /* 0x0000000000007918 */ /* 0x000fe20000000000 */
[----:B-1----:R-:W-:Y:S02]  /*2430*/  SHF.L.U32 R0, R10, 0x1f, RZ ;  /* 0x0000001f0a007819 */ /* 0x002fe400000006ff */
[----:B------:R-:W-:Y:S02]  /*2440*/  LEA R4, R11, UR21, 0x4 ;  /* 0x000000150b047c11 */ /* 0x000fe4000f8e20ff */
[----:B------:R-:W1:Y:S02]  /*2450*/  SYNCS.PHASECHK.TRANS64.TRYWAIT P0, [R3+URZ+0xa0], R0 ;  /* 0x0000a000030075a7 */ /* 0x000e6400080011ff */
[----:B-1----:R-:W-:Y:S05]  /*2460*/  @!P0 BRA `(.L_x_43) ;  /* 0x0000005800288947 */ /* 0x002fea0003800000 */
.L_x_131:
[----:B------:R-:W4:Y:S01]  /*2470*/  LDS.128 R4, [R4+0x130] ;  /* 0x0001300004047984 */ /* 0x000f220000000c00 */
[----:B------:R-:W-:Y:S01]  /*2480*/  UISETP.GE.AND UP0, UPT, UR42, 0x1, UPT ;  /* 0x000000012a00788c */ /* 0x000fe2000bf06270 */
[----:B------:R-:W-:Y:S01]  /*2490*/  @!PT LDS RZ, [RZ] ;  /* 0x00000000fffff984 */ /* 0x000fe20000000800 */
[----:B------:R-:W-:Y:S01]  /*24a0*/  @!PT LDS RZ, [RZ] ;  /* 0x00000000fffff984 */ /* 0x000fe20000000800 */
[----:B------:R-:W-:Y:S01]  /*24b0*/  @!PT LDS RZ, [RZ] ;  /* 0x00000000fffff984 */ /* 0x000fe20000000800 */
[----:B------:R-:W-:Y:S01]  /*24c0*/  @!PT LDS RZ, [RZ] ;  /* 0x00000000fffff984 */ /* 0x000fe20000000800 */
[----:B------:R1:W-:Y:S06]  /*24d0*/  MEMBAR.ALL.CTA ;  /* 0x0000000000007992 */ /* 0x0003ec0000008000 */
[----:B-1----:R-:W1:Y:S01]  /*24e0*/  FENCE.VIEW.ASYNC.S ;  /* 0x00000000000073c6 */ /* 0x002e620000000000 */
[----:B----4-:R-:W-:-:S13]  /*24f0*/  LOP3.LUT P0, RZ, R6, 0x1, RZ, 0xc0, !PT ;  /* 0x0000000106ff7812 */ /* 0x010fda000780c0ff */
[----:B-1----:R-:W-:Y:S01]  /*2500*/  VOTEU.ANY UP1, P0 ;  /* 0x0000000000ff7886 */ /* 0x002fe20000020100 */
[----:B------:R-:W-:-:S13]  /*2510*/  PLOP3.LUT P0, PT, PT, PT, UP1, 0x80, 0x8 ;  /* 0x000000000008781c */ /* 0x000fda0003f0f018 */
[----:B------:R-:W-:Y:S02]  /*2520*/  @P0 LOP3.LUT R0, R5, 0xffff, RZ, 0xc0, !PT ;  /* 0x0000ffff05000812 */ /* 0x000fe400078ec0ff */
[----:B--2---:R-:W-:Y:S02]  /*2530*/  @P0 MOV R2, R4 ;  /* 0x0000000400020202 */ /* 0x004fe40000000f00 */
[----:B------:R-:W-:Y:S01]  /*2540*/  @P0 R2UR UR5, R0 ;  /* 0x00000000000502ca */ /* 0x000fe200000e0000 */
[----:B------:R-:W-:Y:S01]  /*2550*/  VIADD R0, R3, 0xb0 ;  /* 0x000000b003007836 */ /* 0x000fe20000000000 */
[----:B------:R-:W-:Y:S02]  /*2560*/  @P0 SHF.R.U32.HI R4, RZ, 0x10, R5 ;  /* 0x00000010ff040819 */ /* 0x000fe40000011605 */
[----:B------:R-:W-:Y:S02]  /*2570*/  @P0 R2UR UR6, R2 ;  /* 0x00000000020602ca */ /* 0x000fe400000e0000 */
[----:B------:R-:W-:-:S02]  /*2580*/  PRMT R0, RZ, 0x654, R0 ;  /* 0x00000654ff007816 */ /* 0x000fc40000000000 */
[----:B------:R-:W-:Y:S02]  /*2590*/  @P0 R2UR UR4, R4 ;  /* 0x00000000040402ca */ /* 0x000fe400000e0000 */
[----:B------:R1:W-:Y:S03]  /*25a0*/  SYNCS.ARRIVE.TRANS64.RED.A1T0 RZ, [R0+URZ], RZ ;  /* 0x000000ff00ff79a7 */ /* 0x0003e600081004ff */
[----:B------:R-:W-:-:S04]  /*25b0*/  @UP1 UMOV UR43, UR5 ;  /* 0x00000005002b1c82 */ /* 0x000fc80008000000 */
[----:B------:R-:W-:-:S04]  /*25c0*/  @UP1 UMOV UR46, UR6 ;  /* 0x00000006002e1c82 */ /* 0x000fc80008000000 */
[----:B------:R-:W-:Y:S01]  /*25d0*/  @UP1 UMOV UR36, UR4 ;  /* 0x0000000400241c82 */ /* 0x000fe20008000000 */
[----:B------:R-:W-:Y:S05]  /*25e0*/  BRA.U !UP0, `(.L_x_44) ;  /* 0x0000000108d47547 */ /* 0x000fea000b800000 */
[----:B------:R-:W2:Y:S01]  /*25f0*/  LDCU.128 UR12, c[0x0][0xb10] ;  /* 0x00016200ff0c77ac */ /* 0x000ea20008000c00 */
[----:B------:R-:W4:Y:S01]  /*2600*/  LDCU UR23, c[0x0][0xb20] ;  /* 0x00016400ff1777ac */ /* 0x000f220008000800 */
[----:B------:R-:W3:Y:S01]  /*2610*/  LDCU UR20, c[0x0][0xb0c] ;  /* 0x00016180ff1477ac */ /* 0x000ee20008000800 */
[----:B------:R-:W1:Y:S01]  /*2620*/  LDCU.64 UR8, c[0x0][0xb28] ;  /* 0x00016500ff0877ac */ /* 0x000e620008000a00 */
[----:B------:R-:W-:Y:S02]  /*2630*/  UISETP.NE.AND UP3, UPT, UR42, 0x1, UPT ;  /* 0x000000012a00788c */ /* 0x000fe4000bf65270 */
[----:B--2---:R-:W-:Y:S02]  /*2640*/  UIMAD.WIDE.U32 UR6, UR47, UR15, URZ ;  /* 0x0000000f2f0672a5 */ /* 0x004fe4000f8e00ff */
[----:B------:R-:W-:Y:S02]  /*2650*/  UIMAD.WIDE.U32 UR4, UR48, UR12, URZ ;  /* 0x0000000c300472a5 */ /* 0x000fe4000f8e00ff */
[----:B------:R-:W-:-:S02]  /*2660*/  UISETP.NE.AND UP0, UPT, UR14, 0x1, UPT ;  /* 0x000000010e00788c */ /* 0x000fc4000bf05270 */
[----:B------:R-:W-:Y:S01]  /*2670*/  UIMAD.WIDE.U32 UR18, UR43, UR15, URZ ;  /* 0x0000000f2b1272a5 */ /* 0x000fe2000f8e00ff */
[----:B------:R-:W-:Y:S02]  /*2680*/  UMOV UR6, UR7 ;  /* 0x0000000700067c82 */ /* 0x000fe40008000000 */
[----:B------:R-:W-:Y:S01]  /*2690*/  UMOV UR4, UR5 ;  /* 0x0000000500047c82 */ /* 0x000fe20008000000 */
[----:B----4-:R-:W-:Y:S02]  /*26a0*/  USHF.R.U32.HI UR6, URZ, UR23, UR6 ;  /* 0x00000017ff067299 */ /* 0x010fe40008011606 */
[----:B---3--:R-:W-:Y:S02]  /*26b0*/  UISETP.NE.AND UP2, UPT, UR20, 0x1, UPT ;  /* 0x000000011400788c */ /* 0x008fe4000bf45270 */
[----:B------:R-:W-:Y:S02]  /*26c0*/  USHF.R.U32.HI UR4, URZ, UR13, UR4 ;  /* 0x0000000dff047299 */ /* 0x000fe40008011604 */
[----:B------:R-:W-:-:S02]  /*26d0*/  USEL UR5, UR47, UR6, !UP0 ;  /* 0x000000062f057287 */ /* 0x000fc4000c000000 */
[----:B------:R-:W-:Y:S02]  /*26e0*/  USEL UR6, UR48, UR4, !UP2 ;  /* 0x0000000430067287 */ /* 0x000fe4000d000000 */
[----:B-1----:R-:W-:Y:S01]  /*26f0*/  UIMAD.WIDE.U32 UR10, UR5, UR8, URZ ;  /* 0x00000008050a72a5 */ /* 0x002fe2000f8e00ff */
[----:B------:R-:W-:Y:S01]  /*2700*/  UMOV UR4, UR19 ;  /* 0x0000001300047c82 */ /* 0x000fe20008000000 */
[----:B------:R-:W-:Y:S02]  /*2710*/  UIMAD.WIDE.U32 UR16, UR46, UR12, URZ ;  /* 0x0000000c2e1072a5 */ /* 0x000fe4000f8e00ff */
[----:B------:R-:W-:-:S03]  /*2720*/  UIMAD.WIDE.U32 UR18, UR6, UR8, URZ ;  /* 0x00000008061272a5 */ /* 0x000fc6000f8e00ff */
[----:B------:R-:W-:Y:S01]  /*2730*/  UMOV UR10, UR11 ;  /* 0x0000000b000a7c82 */ /* 0x000fe20008000000 */
[----:B------:R-:W-:Y:S02]  /*2740*/  USHF.R.U32.HI UR4, URZ, UR23, UR4 ;  /* 0x00000017ff047299 */ /* 0x000fe40008011604 */
[----:B------:R-:W-:Y:S01]  /*2750*/  @UP3 USHF.R.U32.HI UR5, URZ, UR9, UR10 ;  /* 0x00000009ff053299 */ /* 0x000fe2000801160a */
[----:B------:R-:W-:Y:S01]  /*2760*/  UMOV UR16, UR17 ;  /* 0x0000001100107c82 */ /* 0x000fe20008000000 */
[----:B------:R-:W-:Y:S01]  /*2770*/  UMOV UR18, UR19 ;  /* 0x0000001300127c82 */ /* 0x000fe20008000000 */
[----:B------:R-:W-:Y:S02]  /*2780*/  USHF.R.U32.HI UR13, URZ, UR13, UR16 ;  /* 0x0000000dff0d7299 */ /* 0x000fe40008011610 */
[----:B------:R-:W-:Y:S02]  /*2790*/  USEL UR4, UR43, UR4, !UP0 ;  /* 0x000000042b047287 */ /* 0x000fe4000c000000 */
[----:B------:R-:W-:-:S02]  /*27a0*/  @UP3 USHF.R.U32.HI UR6, URZ, UR9, UR18 ;  /* 0x00000009ff063299 */ /* 0x000fc40008011612 */
[----:B------:R-:W-:Y:S02]  /*27b0*/  UIMAD UR7, UR42, UR5, URZ ;  /* 0x000000052a0772a4 */ /* 0x000fe4000f8e02ff */
[----:B------:R-:W-:Y:S02]  /*27c0*/  USEL UR5, UR46, UR13, !UP2 ;  /* 0x0000000d2e057287 */ /* 0x000fe4000d000000 */
[----:B------:R-:W-:Y:S02]  /*27d0*/  UIMAD UR10, UR42, UR6, URZ ;  /* 0x000000062a0a72a4 */ /* 0x000fe4000f8e02ff */
[----:B------:R-:W-:Y:S02]  /*27e0*/  UISETP.GE.AND UP0, UPT, UR4, UR7, UPT ;  /* 0x000000070400728c */ /* 0x000fe4000bf06270 */
[----:B------:R-:W-:Y:S02]  /*27f0*/  UIMAD.WIDE.U32 UR12, UR4, UR8, URZ ;  /* 0x00000008040c72a5 */ /* 0x000fe4000f8e00ff */
[----:B------:R-:W-:-:S02]  /*2800*/  UISETP.GE.OR UP0, UPT, UR5, UR10, UP0 ;  /* 0x0000000a0500728c */ /* 0x000fc40008706670 */
        /* <DEDUP_REMOVED lines=19> */
.L_x_44:
[----:B------:R-:W2:Y:S02]  /*2940*/  LDCU UR4, c[0x0][0xb30] ;  /* 0x00016600ff0477ac */ /* 0x000ea40008000800 */
[----:B--2---:R-:W-:-:S09]  /*2950*/  UISETP.NE.AND UP0, UPT, UR4, 0x1, UPT ;  /* 0x000000010400788c */ /* 0x004fd2000bf05270 */
[----:B------:R-:W-:Y:S05]  /*2960*/  BRA.U UP0, `(.L_x_45) ;  /* 0x0000000100447547 */ /* 0x000fea000b800000 */
[----:B------:R-:W2:Y:S01]  /*2970*/  LDCU.128 UR8, c[0x0][0xb10] ;  /* 0x00016200ff0877ac */ /* 0x000ea20008000c00 */
[----:B------:R-:W4:Y:S01]  /*2980*/  LDCU UR12, c[0x0][0xb0c] ;  /* 0x00016180ff0c77ac */ /* 0x000f220008000800 */
[----:B------:R-:W1:Y:S01]  /*2990*/  LDCU UR13, c[0x0][0xb20] ;  /* 0x00016400ff0d77ac */ /* 0x000e620008000800 */
[----:B--2---:R-:W-:Y:S02]  /*29a0*/  UIMAD.WIDE.U32 UR6, UR46, UR8, URZ ;  /* 0x000000082e0672a5 */ /* 0x004fe4000f8e00ff */
[----:B------:R-:W-:Y:S02]  /*29b0*/  UIMAD.WIDE.U32 UR4, UR43, UR11, URZ ;  /* 0x0000000b2b0472a5 */ /* 0x000fe4000f8e00ff */
[----:B----4-:R-:W-:Y:S02]  /*29c0*/  UISETP.NE.AND UP2, UPT, UR12, 0x1, UPT ;  /* 0x000000010c00788c */ /* 0x010fe4000bf45270 */
[----:B------:R-:W-:Y:S01]  /*29d0*/  UISETP.NE.AND UP0, UPT, UR10, 0x1, UPT ;  /* 0x000000010a00788c */ /* 0x000fe2000bf05270 */
[----:B------:R-:W-:-:S02]  /*29e0*/  UMOV UR6, UR7 ;  /* 0x0000000700067c82 */ /* 0x000fc40008000000 */
[----:B------:R-:W-:Y:S01]  /*29f0*/  UMOV UR4, UR5 ;  /* 0x0000000500047c82 */ /* 0x000fe20008000000 */
[----:B------:R-:W-:Y:S02]  /*2a00*/  USHF.R.U32.HI UR9, URZ, UR9, UR6 ;  /* 0x00000009ff097299 */ /* 0x000fe40008011606 */
[----:B-1----:R-:W-:Y:S02]  /*2a10*/  USHF.R.U32.HI UR4, URZ, UR13, UR4 ;  /* 0x0000000dff047299 */ /* 0x002fe40008011604 */
[----:B------:R-:W-:Y:S02]  /*2a20*/  USEL UR5, UR46, UR9, !UP2 ;  /* 0x000000092e057287 */ /* 0x000fe4000d000000 */
[----:B------:R-:W-:-:S04]  /*2a30*/  USEL UR4, UR43, UR4, !UP0 ;  /* 0x000000042b047287 */ /* 0x000fc8000c000000 */
[----:B------:R-:W-:Y:S02]  /*2a40*/  UIADD3 UR6, UPT, UPT, UR5, -UR4, URZ ;  /* 0x8000000405067290 */ /* 0x000fe4000fffe0ff */
[----:B------:R-:W-:Y:S02]  /*2a50*/  UIADD3 UR4, UPT, UPT, -UR5, UR4, URZ ;  /* 0x0000000405047290 */ /* 0x000fe4000fffe1ff */
[----:B------:R-:W-:Y:S02]  /*2a60*/  UIMAD UR43, UR6, UR10, UR43 ;  /* 0x0000000a062b72a4 */ /* 0x000fe4000f8e022b */
[----:B------:R-:W-:-:S12]  /*2a70*/  UIMAD UR46, UR4, UR12, UR46 ;  /* 0x0000000c042e72a4 */ /* 0x000fd8000f8e022e */
.L_x_45:
[----:B------:R-:W-:Y:S01]  /*2a80*/  VIADD R11, R11, 0x1 ;  /* 0x000000010b0b7836 */ /* 0x000fe20000000000 */
[----:B------:R-:W-:Y:S02]  /*2a90*/  R2UR UR5, R48 ;  /* 0x00000000300572ca */ /* 0x000fe400000e0000 */
[----:B------:R-:W-:Y:S02]  /*2aa0*/  R2UR UR4, R47 ;  /* 0x000000002f0472ca */ /* 0x000fe400000e0000 */
[C---:B------:R-:W-:Y:S02]  /*2ab0*/  ISETP.NE.AND P0, PT, R11.reuse, 0x2, PT ;  /* 0x000000020b00780c */ /* 0x040fe40003f05270 */
[----:B------:R-:W-:Y:S02]  /*2ac0*/  PLOP3.LUT P2, PT, PT, PT, PT, 0x80, 0x8 ;  /* 0x000000000008781c */ /* 0x000fe40003f4f070 */
[----:B-1----:R-:W-:Y:S02]  /*2ad0*/  SEL R0, RZ, 0x1, P0 ;  /* 0x00000001ff007807 */ /* 0x002fe40000000000 */
[----:B------:R-:W-:-:S02]  /*2ae0*/  SEL R11, R11, RZ, P0 ;  /* 0x000000ff0b0b7207 */ /* 0x000fc40000000000 */
[----:B------:R-:W-:Y:S01]  /*2af0*/  LOP3.LUT R10, R10, R0, RZ, 0x3c, !PT ;  /* 0x000000000a0a7212 */ /* 0x000fe200078e3cff */
[----:B------:R-:W-:Y:S02]  /*2b00*/  UIADD3 UR25, UPT, UPT, UR46, UR5, URZ ;  /* 0x000000052e197290 */ /* 0x000fe4000fffe0ff */
[----:B------:R-:W-:Y:S01]  /*2b10*/  UIADD3 UR26, UPT, UPT, UR43, UR4, URZ ;  /* 0x000000042b1a7290 */ /* 0x000fe2000fffe0ff */
[----:B------:R-:W-:Y:S11]  /*2b20*/  BRA.U UP1, `(.L_x_46) ;  /* 0xffffffed01987547 */ /* 0x000ff6000b83ffff */
[----:B------:R-:W-:Y:S01]  /*2b30*/  UIADD3 UR21, UPT, UPT, UR21, 0x30, URZ ;  /* 0x0000003015157890 */ /* 0x000fe2000fffe0ff */
[----:B------:R-:W-:-:S03]  /*2b40*/  SHF.L.U32 R2, R12, 0x1f, RZ ;  /* 0x0000001f0c027819 */ /* 0x000fc600000006ff */
[----:B------:R-:W-:-:S09]  /*2b50*/  ULEA UR4, UR22, UR21, 0x3 ;  /* 0x0000001516047291 */ /* 0x000fd2000f8e18ff */
[----:B------:R-:W1:Y:S02]  /*2b60*/  SYNCS.PHASECHK.TRANS64.TRYWAIT P0, [UR4], R2 ;  /* 0x00000002ff0075a7 */ /* 0x000e640008001104 */
[----:B-1----:R-:W-:Y:S05]  /*2b70*/  @!P0 BRA `(.L_x_47) ;  /* 0x0000005000788947 */ /* 0x002fea0003800000 */
.L_x_133:
[----:B------:R-:W-:-:S04]  /*2b80*/  UIADD3 UR4, UPT, UPT, UR22, 0x1, URZ ;  /* 0x0000000116047890 */ /* 0x000fc8000fffe0ff */
[----:B------:R-:W-:-:S04]  /*2b90*/  UISETP.NE.AND UP0, UPT, UR4, 0x6, UPT ;  /* 0x000000060400788c */ /* 0x000fc8000bf05270 */
[----:B------:R-:W-:Y:S02]  /*2ba0*/  USEL UR6, URZ, 0x1, UP0 ;  /* 0x00000001ff067887 */ /* 0x000fe40008000000 */
[----:B------:R-:W-:-:S04]  /*2bb0*/  USEL UR4, UR4, URZ, UP0 ;  /* 0x000000ff04047287 */ /* 0x000fc80008000000 */
[----:B------:R-:W-:Y:S01]  /*2bc0*/  ULEA UR5, UR4, UR21, 0x3 ;  /* 0x0000001504057291 */ /* 0x000fe2000f8e18ff */
[----:B-1----:R-:W-:-:S04]  /*2bd0*/  LOP3.LUT R2, R12, UR6, RZ, 0x3c, !PT ;  /* 0x000000060c027c12 */ /* 0x002fc8000f8e3cff */
[----:B------:R-:W-:-:S04]  /*2be0*/  SHF.L.U32 R3, R2, 0x1f, RZ ;  /* 0x0000001f02037819 */ /* 0x000fc800000006ff */
[----:B------:R-:W1:Y:S02]  /*2bf0*/  SYNCS.PHASECHK.TRANS64.TRYWAIT P0, [UR5], R3 ;  /* 0x00000003ff0075a7 */ /* 0x000e640008001105 */
[----:B-1----:R-:W-:Y:S05]  /*2c00*/  @!P0 BRA `(.L_x_48) ;  /* 0x00000050006c8947 */ /* 0x002fea0003800000 */
.L_x_135:
[----:B------:R-:W-:-:S04]  /*2c10*/  UIADD3 UR4, UPT, UPT, UR4, 0x1, URZ ;  /* 0x0000000104047890 */ /* 0x000fc8000fffe0ff */
[----:B------:R-:W-:-:S04]  /*2c20*/  UISETP.NE.AND UP0, UPT, UR4, 0x6, UPT ;  /* 0x000000060400788c */ /* 0x000fc8000bf05270 */
[----:B------:R-:W-:Y:S02]  /*2c30*/  USEL UR6, URZ, 0x1, UP0 ;  /* 0x00000001ff067887 */ /* 0x000fe40008000000 */
[----:B------:R-:W-:-:S04]  /*2c40*/  USEL UR4, UR4, URZ, UP0 ;  /* 0x000000ff04047287 */ /* 0x000fc80008000000 */
[----:B------:R-:W-:Y:S01]  /*2c50*/  ULEA UR5, UR4, UR21, 0x3 ;  /* 0x0000001504057291 */ /* 0x000fe2000f8e18ff */
[----:B------:R-:W-:-:S04]  /*2c60*/  LOP3.LUT R2, R2, UR6, RZ, 0x3c, !PT ;  /* 0x0000000602027c12 */ /* 0x000fc8000f8e3cff */
[----:B-1----:R-:W-:-:S04]  /*2c70*/  SHF.L.U32 R3, R2, 0x1f, RZ ;  /* 0x0000001f02037819 */ /* 0x002fc800000006ff */
[----:B------:R-:W1:Y:S02]  /*2c80*/  SYNCS.PHASECHK.TRANS64.TRYWAIT P0, [UR5], R3 ;  /* 0x00000003ff0075a7 */ /* 0x000e640008001105 */
[----:B-1----:R-:W-:Y:S05]  /*2c90*/  @!P0 BRA `(.L_x_49) ;  /* 0x0000005000608947 */ /* 0x002fea0003800000 */
.L_x_137:
        /* <DEDUP_REMOVED lines=9> */
.L_x_139:
        /* <DEDUP_REMOVED lines=9> */
.L_x_141:
[----:B------:R-:W-:-:S04]  /*2dc0*/  UIADD3 UR4, UPT, UPT, UR4, 0x1, URZ ;  /* 0x0000000104047890 */ /* 0x000fc8000fffe0ff */
[----:B------:R-:W-:-:S04]  /*2dd0*/  UISETP.NE.AND UP0, UPT, UR4, 0x6, UPT ;  /* 0x000000060400788c */ /* 0x000fc8000bf05270 */
[----:B------:R-:W-:Y:S02]  /*2de0*/  USEL UR5, URZ, 0x1, UP0 ;  /* 0x00000001ff057887 */ /* 0x000fe40008000000 */
[----:B------:R-:W-:-:S04]  /*2df0*/  USEL UR4, UR4, URZ, UP0 ;  /* 0x000000ff04047287 */ /* 0x000fc80008000000 */
[----:B------:R-:W-:Y:S01]  /*2e00*/  ULEA UR4, UR4, UR21, 0x3 ;  /* 0x0000001504047291 */ /* 0x000fe2000f8e18ff */
[----:B------:R-:W-:-:S04]  /*2e10*/  LOP3.LUT R2, R2, UR5, RZ, 0x3c, !PT ;  /* 0x0000000502027c12 */ /* 0x000fc8000f8e3cff */
[----:B------:R-:W-:Y:S01]  /*2e20*/  SHF.L.U32 R2, R2, 0x1f, RZ ;  /* 0x0000001f02027819 */ /* 0x000fe200000006ff */
[----:B-1----:R-:W-:-:S07]  /*2e30*/  IMAD.U32 R0, RZ, RZ, UR4 ;  /* 0x00000004ff007e24 */ /* 0x002fce000f8e00ff */
.L_x_52:
[----:B-1----:R1:W2:Y:S02]  /*2e40*/  SYNCS.PHASECHK.TRANS64.TRYWAIT P0, [R0+URZ], R2 ;  /* 0x00000002000075a7 */ /* 0x0022a400080011ff */
[----:B--2---:R-:W-:Y:S05]  /*2e50*/  @!P0 NANOSLEEP.SYNCS 0x989680 ;  /* 0x009896800000895d */ /* 0x004fea0003900000 */
[----:B------:R-:W2:Y:S02]  /*2e60*/  @!P0 SYNCS.PHASECHK.TRANS64 P0, [R0+URZ], R2 ;  /* 0x00000002000085a7 */ /* 0x000ea400080010ff */
[----:B--2---:R-:W-:Y:S05]  /*2e70*/  @P0 EXIT ;  /* 0x000000000000094d */ /* 0x004fea0003800000 */
[----:B------:R-:W-:Y:S05]  /*2e80*/  BRA `(.L_x_52) ;  /* 0xfffffffc00ec7947 */ /* 0x000fea000383ffff */
.L_x_22:
[----:B------:R-:W-:-:S04]  /*2e90*/  UISETP.NE.AND UP0, UPT, UR54, URZ, UPT ;  /* 0x000000ff3600728c */ /* 0x000fc8000bf05270 */
[----:B------:R-:W-:-:S09]  /*2ea0*/  UISETP.NE.OR UP0, UPT, UR22, 0x1, UP0 ;  /* 0x000000011600788c */ /* 0x000fd20008705670 */
[----:B------:R-:W-:Y:S05]  /*2eb0*/  BRA.U UP0, `(.L_x_53) ;  /* 0x0000000500487547 */ /* 0x000fea000b800000 */
[----:B------:R-:W-:Y:S01]  /*2ec0*/  ISETP.GE.U32.AND P2, PT, R0, 0x4, PT ;  /* 0x000000040000780c */ /* 0x000fe20003f46070 */
[----:B------:R-:W-:Y:S01]  /*2ed0*/  IMAD.MOV.U32 R12, RZ, RZ, 0x1 ;  /* 0x00000001ff0c7424 */ /* 0x000fe200078e00ff */
[----:B------:R-:W-:Y:S02]  /*2ee0*/  CS2R R10, SRZ ;  /* 0x00000000000a7805 */ /* 0x000fe4000001ff00 */
[----:B------:R-:W-:Y:S01]  /*2ef0*/  CS2R R8, SRZ ;  /* 0x0000000000087805 */ /* 0x000fe2000001ff00 */
[----:B------:R-:W-:Y:S01]  /*2f00*/  UMOV UR6, 0x400 ;  /* 0x0000040000067882 */ /* 0x000fe20000000000 */
[----:B------:R-:W-:Y:S01]  /*2f10*/  UMOV UR5, URZ ;  /* 0x000000ff00057c82 */ /* 0x000fe20008000000 */
[----:B------:R-:W-:-:S12]  /*2f20*/  ULEA UR6, UR54, UR6, 0x18 ;  /* 0x0000000636067291 */ /* 0x000fd8000f8ec0ff */
.L_x_57:
[----:B------:R-:W-:Y:S02]  /*2f30*/  LEA R2, R8, UR6, 0x3 ;  /* 0x0000000608027c11 */ /* 0x000fe4000f8e18ff */
[----:B------:R-:W-:-:S03]  /*2f40*/  SHF.L.U32 R4, R9, 0x1f, RZ ;  /* 0x0000001f09047819 */ /* 0x000fc600000006ff */
[----:B------:R-:W-:Y:S01]  /*2f50*/  VIADD R5, R2, 0x110 ;  /* 0x0000011002057836 */ /* 0x000fe20000000000 */
[----:B------:R-:W2:Y:S02]  /*2f60*/  SYNCS.PHASECHK.TRANS64.TRYWAIT P0, [R2+URZ+0x100], R4 ;  /* 0x00010004020075a7 */ /* 0x000ea400080011ff */
[----:B--2---:R-:W-:Y:S05]  /*2f70*/  @!P0 BRA `(.L_x_54) ;  /* 0x0000004c00f08947 */ /* 0x004fea0003800000 */
.L_x_142:
[----:B------:R-:W-:Y:S01]  /*2f80*/  ULEA UR4, UR5, UR6, 0x3 ;  /* 0x0000000605047291 */ /* 0x000fe2000f8e18ff */
[----:B--2---:R-:W-:Y:S01]  /*2f90*/  PRMT R2, RZ, 0x654, R5 ;  /* 0x00000654ff027816 */ /* 0x004fe20000000005 */
[----:B------:R-:W-:Y:S01]  /*2fa0*/  @!P2 IMAD.MOV.U32 R4, RZ, RZ, 0x10 ;  /* 0x00000010ff04a424 */ /* 0x000fe200078e00ff */
[----:B------:R-:W-:Y:S01]  /*2fb0*/  SHF.L.U32 R5, R12, 0x1f, RZ ;  /* 0x0000001f0c057819 */ /* 0x000fe200000006ff */
[----:B------:R-:W-:Y:S01]  /*2fc0*/  UIADD3 UR7, UPT, UPT, UR4, 0xa0, URZ ;  /* 0x000000a004077890 */ /* 0x000fe2000fffe0ff */
[----:B------:R2:W-:Y:S05]  /*2fd0*/  SYNCS.ARRIVE.TRANS64.RED.A1T0 RZ, [R2+URZ], RZ ;  /* 0x000000ff02ff79a7 */ /* 0x0005ea00081004ff */
[----:B------:R-:W-:Y:S01]  /*2fe0*/  IMAD.U32 R6, RZ, RZ, UR7 ;  /* 0x00000007ff067e24 */ /* 0x000fe2000f8e00ff */
[----:B------:R-:W3:Y:S04]  /*2ff0*/  SYNCS.PHASECHK.TRANS64.TRYWAIT P0, [UR4+0xb0], R5 ;  /* 0x0000b005ff0075a7 */ /* 0x000ee80008001104 */
[----:B------:R-:W-:Y:S01]  /*3000*/  PRMT R6, R0, 0x654, R6 ;  /* 0x0000065400067816 */ /* 0x000fe20000000006 */
[----:B--23--:R-:W-:Y:S06]  /*3010*/  @!P0 BRA `(.L_x_55) ;  /* 0x0000004c00dc8947 */ /* 0x00cfec0003800000 */
.L_x_144:
[----:B------:R-:W-:Y:S01]  /*3020*/  ULEA UR8, UR5, UR6, 0x4 ;  /* 0x0000000605087291 */ /* 0x000fe2000f8e20ff */
[----:B------:R-:W-:Y:S01]  /*3030*/  SEL R3, R6, R3, !P2 ;  /* 0x0000000306037207 */ /* 0x000fe20005000000 */
[----:B------:R-:W-:Y:S01]  /*3040*/  UIADD3 UR9, UPT, UPT, UR4, 0xa0, URZ ;  /* 0x000000a004097890 */ /* 0x000fe2000fffe0ff */
[----:B--2---:R-:W-:Y:S01]  /*3050*/  LEA R2, R11, UR6, 0x3 ;  /* 0x000000060b027c11 */ /* 0x004fe2000f8e18ff */
[----:B------:R-:W-:Y:S01]  /*3060*/  UIADD3 UR8, UPT, UPT, UR8, 0x130, URZ ;  /* 0x0000013008087890 */ /* 0x000fe2000fffe0ff */
[----:B------:R2:W-:Y:S01]  /*3070*/  @!P2 SYNCS.ARRIVE.TRANS64.RED RZ, [R3+URZ], R4 ;  /* 0x0000000403ffa9a7 */ /* 0x0005e200080004ff */
[----:B------:R-:W-:Y:S01]  /*3080*/  UIADD3 UR4, UPT, UPT, UR5, 0x1, URZ ;  /* 0x0000000105047890 */ /* 0x000fe2000fffe0ff */
[----:B------:R-:W-:-:S03]  /*3090*/  VIADD R8, R8, 0x1 ;  /* 0x0000000108087836 */ /* 0x000fc60000000000 */
[----:B------:R-:W-:Y:S02]  /*30a0*/  UISETP.NE.AND UP0, UPT, UR4, 0x2, UPT ;  /* 0x000000020400788c */ /* 0x000fe4000bf05270 */
[----:B------:R-:W-:Y:S01]  /*30b0*/  ISETP.NE.AND P0, PT, R8, 0x2, PT ;  /* 0x000000020800780c */ /* 0x000fe20003f05270 */
[----:B------:R-:W-:Y:S06]  /*30c0*/  UGETNEXTWORKID.BROADCAST [UR8], [UR9] ;  /* 0x00000000080073ca */ /* 0x000fec0008000100 */
[----:B------:R-:W-:Y:S02]  /*30d0*/  USEL UR7, URZ, 0x1, UP0 ;  /* 0x00000001ff077887 */ /* 0x000fe40008000000 */
[----:B------:R-:W-:-:S04]  /*30e0*/  USEL UR5, UR4, URZ, UP0 ;  /* 0x000000ff04057287 */ /* 0x000fc80008000000 */
[----:B------:R-:W-:Y:S02]  /*30f0*/  LOP3.LUT R12, R12, UR7, RZ, 0x3c, !PT ;  /* 0x000000070c0c7c12 */ /* 0x000fe4000f8e3cff */
[----:B--2---:R-:W-:-:S04]  /*3100*/  SHF.L.U32 R4, R10, 0x1f, RZ ;  /* 0x0000001f0a047819 */ /* 0x004fc800000006ff */
[----:B------:R-:W2:Y:S02]  /*3110*/  SYNCS.PHASECHK.TRANS64.TRYWAIT P1, [R2+URZ+0xa0], R4 ;  /* 0x0000a004020075a7 */ /* 0x000ea400080211ff */
[----:B--2---:R-:W-:Y:S05]  /*3120*/  @!P1 BRA `(.L_x_56) ;  /* 0x0000004c00b09947 */ /* 0x004fea0003800000 */
.L_x_145:
[C---:B--2---:R-:W-:Y:S01]  /*3130*/  LEA R4, R11.reuse, UR6, 0x4 ;  /* 0x000000060b047c11 */ /* 0x044fe2000f8e20ff */
[----:B------:R-:W-:Y:S01]  /*3140*/  VIADD R2, R2, 0xb0 ;  /* 0x000000b002027836 */ /* 0x000fe20000000000 */
[----:B------:R-:W-:Y:S01]  /*3150*/  SEL R8, R8, RZ, P0 ;  /* 0x000000ff08087207 */ /* 0x000fe20000000000 */
[----:B------:R-:W-:-:S03]  /*3160*/  VIADD R11, R11, 0x1 ;  /* 0x000000010b0b7836 */ /* 0x000fc60000000000 */
[----:B------:R-:W2:Y:S01]  /*3170*/  LDS.128 R4, [R4+0x130] ;  /* 0x0001300004047984 */ /* 0x000ea20000000c00 */
[----:B------:R-:W-:Y:S02]  /*3180*/  PRMT R2, RZ, 0x654, R2 ;  /* 0x00000654ff027816 */ /* 0x000fe40000000002 */
[C---:B------:R-:W-:Y:S01]  /*3190*/  ISETP.NE.AND P1, PT, R11.reuse, 0x2, PT ;  /* 0x000000020b00780c */ /* 0x040fe20003f25270 */
[----:B------:R-:W-:Y:S01]  /*31a0*/  @!PT LDS RZ, [RZ] ;  /* 0x00000000fffff984 */ /* 0x000fe20000000800 */
[----:B------:R-:W-:Y:S01]  /*31b0*/  @!PT LDS RZ, [RZ] ;  /* 0x00000000fffff984 */ /* 0x000fe20000000800 */
[----:B------:R-:W-:Y:S01]  /*31c0*/  @!PT LDS RZ, [RZ] ;  /* 0x00000000fffff984 */ /* 0x000fe20000000800 */
[----:B------:R-:W-:Y:S01]  /*31d0*/  @!PT LDS RZ, [RZ] ;  /* 0x00000000fffff984 */ /* 0x000fe20000000800 */
[----:B------:R3:W-:Y:S06]  /*31e0*/  MEMBAR.ALL.CTA ;  /* 0x0000000000007992 */ /* 0x0007ec0000008000 */
[----:B---3--:R-:W3:Y:S01]  /*31f0*/  FENCE.VIEW.ASYNC.S ;  /* 0x00000000000073c6 */ /* 0x008ee20000000000 */
[----:B------:R-:W-:Y:S01]  /*3200*/  SEL R11, R11, RZ, P1 ;  /* 0x000000ff0b0b7207 */ /* 0x000fe20000800000 */
[----:B---3--:R3:W-:Y:S01]  /*3210*/  SYNCS.ARRIVE.TRANS64.RED.A1T0 RZ, [R2+URZ], RZ ;  /* 0x000000ff02ff79a7 */ /* 0x0087e200081004ff */
[----:B--2---:R-:W-:-:S02]  /*3220*/  LOP3.LUT P3, RZ, R6, 0x1, RZ, 0xc0, !PT ;  /* 0x0000000106ff7812 */ /* 0x004fc4000786c0ff */
[----:B------:R-:W-:-:S04]  /*3230*/  SEL R4, RZ, 0x1, P1 ;  /* 0x00000001ff047807 */ /* 0x000fc80000800000 */
[----:B------:R-:W-:Y:S02]  /*3240*/  LOP3.LUT R10, R10, R4, RZ, 0x3c, !PT ;  /* 0x000000040a0a7212 */ /* 0x000fe400078e3cff */
[----:B---3--:R-:W-:-:S04]  /*3250*/  SEL R2, RZ, 0x1, P0 ;  /* 0x00000001ff027807 */ /* 0x008fc80000000000 */
[----:B------:R-:W-:Y:S01]  /*3260*/  LOP3.LUT R9, R9, R2, RZ, 0x3c, !PT ;  /* 0x0000000209097212 */ /* 0x000fe200078e3cff */
[----:B------:R-:W-:Y:S06]  /*3270*/  @P3 BRA `(.L_x_57) ;  /* 0xfffffffc002c3947 */ /* 0x000fec000383ffff */
[----:B------:R-:W-:Y:S01]  /*3280*/  ULEA UR4, UR5, UR6, 0x3 ;  /* 0x0000000605047291 */ /* 0x000fe2000f8e18ff */
[----:B------:R-:W-:-:S08]  /*3290*/  SHF.L.U32 R2, R12, 0x1f, RZ ;  /* 0x0000001f0c027819 */ /* 0x000fd000000006ff */
[----:B------:R-:W2:Y:S02]  /*32a0*/  SYNCS.PHASECHK.TRANS64 P0, [UR4+0xb0], R2 ;  /* 0x0000b002ff0075a7 */ /* 0x000ea40008001004 */
[----:B--2---:R-:W-:Y:S05]  /*32b0*/  @P0 BRA `(.L_x_58) ;  /* 0x0000000000080947 */ /* 0x004fea0003800000 */
[----:B------:R-:W2:Y:S02]  /*32c0*/  SYNCS.PHASECHK.TRANS64.TRYWAIT P0, [UR4+0xb0], R2 ;  /* 0x0000b002ff0075a7 */ /* 0x000ea40008001104 */
[----:B--2---:R-:W-:Y:S05]  /*32d0*/  @!P0 BRA `(.L_x_59) ;  /* 0x0000004c00588947 */ /* 0x004fea0003800000 */
.L_x_58:
[----:B------:R-:W-:-:S04]  /*32e0*/  UIADD3 UR7, UPT, UPT, UR5, 0x1, URZ ;  /* 0x0000000105077890 */ /* 0x000fc8000fffe0ff */
[----:B------:R-:W-:-:S04]  /*32f0*/  UISETP.NE.AND UP0, UPT, UR7, 0x2, UPT ;  /* 0x000000020700788c */ /* 0x000fc8000bf05270 */
[----:B------:R-:W-:Y:S02]  /*3300*/  USEL UR8, URZ, 0x1, UP0 ;  /* 0x00000001ff087887 */ /* 0x000fe40008000000 */
[----:B------:R-:W-:-:S04]  /*3310*/  USEL UR7, UR7, URZ, UP0 ;  /* 0x000000ff07077287 */ /* 0x000fc80008000000 */
[----:B------:R-:W-:Y:S01]  /*3320*/  ULEA UR7, UR7, UR6, 0x3 ;  /* 0x0000000607077291 */ /* 0x000fe2000f8e18ff */
[----:B--2---:R-:W-:-:S04]  /*3330*/  LOP3.LUT R2, R12, UR8, RZ, 0x3c, !PT ;  /* 0x000000080c027c12 */ /* 0x004fc8000f8e3cff */
[----:B------:R-:W-:-:S04]  /*3340*/  SHF.L.U32 R0, R2, 0x1f, RZ ;  /* 0x0000001f02007819 */ /* 0x000fc800000006ff */
[----:B------:R-:W2:Y:S02]  /*3350*/  SYNCS.PHASECHK.TRANS64 P0, [UR7+0xb0], R0 ;  /* 0x0000b000ff0075a7 */ /* 0x000ea40008001007 */
[----:B-12---:R-:W-:Y:S05]  /*3360*/  @P0 EXIT ;  /* 0x000000000000094d */ /* 0x006fea0003800000 */
[----:B------:R-:W-:Y:S02]  /*3370*/  SHF.L.U32 R2, R2, 0x1f, RZ ;  /* 0x0000001f02027819 */ /* 0x000fe400000006ff */
[----:B------:R-:W-:-:S07]  /*3380*/  MOV R0, UR7 ;  /* 0x0000000700007c02 */ /* 0x000fce0008000f00 */
.L_x_60:
[----:B-1----:R1:W2:Y:S02]  /*3390*/  SYNCS.PHASECHK.TRANS64.TRYWAIT P0, [R0+URZ+0xb0], R2 ;  /* 0x0000b002000075a7 */ /* 0x0022a400080011ff */
[----:B--2---:R-:W-:Y:S05]  /*33a0*/  @!P0 NANOSLEEP.SYNCS 0x989680 ;  /* 0x009896800000895d */ /* 0x004fea0003900000 */
[----:B------:R-:W2:Y:S02]  /*33b0*/  @!P0 SYNCS.PHASECHK.TRANS64 P0, [R0+URZ+0xb0], R2 ;  /* 0x0000b002000085a7 */ /* 0x000ea400080010ff */
[----:B--2---:R-:W-:Y:S05]  /*33c0*/  @P0 EXIT ;  /* 0x000000000000094d */ /* 0x004fea0003800000 */
[----:B------:R-:W-:Y:S05]  /*33d0*/  BRA `(.L_x_60) ;  /* 0xfffffffc00ec7947 */ /* 0x000fea000383ffff */
.L_x_53:
[----:B------:R-:W-:Y:S05]  /*33e0*/  BRA.U UP4, `(.L_x_61) ;  /* 0x0000001104447547 */ /* 0x000fea000b800000 */
[----:B------:R-:W-:Y:S01]  /*33f0*/  UMOV UR4, 0x40 ;  /* 0x0000004000047882 */ /* 0x000fe20000000000 */
[----:B------:R-:W-:Y:S01]  /*3400*/  NOP ;  /* 0x0000000000007918 */ /* 0x000fe20000000000 */
[----:B------:R-:W-:Y:S01]  /*3410*/  ULEA UR5, UR54, UR4, 0x18 ;  /* 0x0000000436057291 */ /* 0x000fe2000f8ec0ff */
[----:B------:R-:W-:Y:S02]  /*3420*/  UMOV UR6, 0x400 ;  /* 0x0000040000067882 */ /* 0x000fe40000000000 */
[----:B------:R-:W-:-:S06]  /*3430*/  ULEA UR6, UR54, UR6, 0x18 ;  /* 0x0000000636067291 */ /* 0x000fcc000f8ec0ff */
[----:B------:R-:W2:Y:S02]  /*3440*/  LDS.U8 R0, [UR5+0x1c] ;  /* 0x00001c05ff007984 */ /* 0x000ea40008000000 */
[----:B--2---:R-:W-:-:S13]  /*3450*/  ISETP.NE.AND P0, PT, R0, RZ, PT ;  /* 0x000000ff0000720c */ /* 0x004fda0003f05270 */
[----:B------:R-:W-:Y:S05]  /*3460*/  @P0 BRA `(.L_x_62) ;  /* 0x0000000000580947 */ /* 0x000fea0003800000 */
[----:B------:R-:W-:-:S13]  /*3470*/  ELECT P0, URZ, PT ;  /* 0x0000000000ff782f */ /* 0x000fda0003800000 */
[----:B------:R-:W-:Y:S05]  /*3480*/  @!P0 BRA `(.L_x_63) ;  /* 0x0000000000608947 */ /* 0x000fea0003800000 */
[----:B------:R-:W-:Y:S01]  /*3490*/  UMOV UR4, 0x10 ;  /* 0x0000001000047882 */ /* 0x000fe20000000000 */
[----:B------:R-:W-:Y:S01]  /*34a0*/  HFMA2 R0, -RZ, RZ, 0, 5.9604644775390625e-08 ;  /* 0x00000001ff007431 */ /* 0x000fe200000001ff */
[----:B------:R-:W-:-:S03]  /*34b0*/  MOV R3, 0xffff ;  /* 0x0000ffff00037802 */ /* 0x000fc60000000f00 */
[----:B------:R-:W-:Y:S04]  /*34c0*/  DEPBAR.LE SB2, 0x36 ;  /* 0x0000ad800000791a */ /* 0x000fe80000000000 */
[----:B------:R-:W2:Y:S02]  /*34d0*/  UTCATOMSWS.FIND_AND_SET.ALIGN UP0, UR4, UR4 ;  /* 0x00000004000475e3 */ /* 0x000ea40008000800 */
[----:B--2---:R-:W-:Y:S01]  /*34e0*/  MOV R4, UR4 ;  /* 0x0000000400047c02 */ /* 0x004fe20008000f00 */
[----:B------:R-:W-:Y:S06]  /*34f0*/  BRA.U UP0, `(.L_x_64) ;  /* 0x0000000100187547 */ /* 0x000fec000b800000 */
.L_x_65:
[----:B------:R-:W-:Y:S05]  /*3500*/  NANOSLEEP 0x64 ;  /* 0x000000640000795d */ /* 0x000fea0003800000 */
[----:B------:R-:W-:-:S05]  /*3510*/  UMOV UR4, 0x10 ;  /* 0x0000001000047882 */ /* 0x000fca0000000000 */
[----:B------:R-:W-:Y:S04]  /*3520*/  DEPBAR.LE SB2, 0x36 ;  /* 0x0000ad800000791a */ /* 0x000fe80000000000 */
[----:B------:R-:W2:Y:S02]  /*3530*/  UTCATOMSWS.FIND_AND_SET.ALIGN UP0, UR4, UR4 ;  /* 0x00000004000475e3 */ /* 0x000ea40008000800 */
[----:B--2---:R-:W-:Y:S01]  /*3540*/  MOV R4, UR4 ;  /* 0x0000000400047c02 */ /* 0x004fe20008000f00 */
[----:B------:R-:W-:Y:S05]  /*3550*/  BRA.U !UP0, `(.L_x_65) ;  /* 0xfffffffd08e87547 */ /* 0x000fea000b83ffff */
.L_x_64:
[-C--:B------:R-:W-:Y:S02]  /*3560*/  SHF.L.U32 R3, R3, R4.reuse, RZ ;  /* 0x0000000403037219 */ /* 0x080fe400000006ff */
[----:B------:R-:W-:Y:S01]  /*3570*/  SHF.L.U32 R0, R0, R4, RZ ;  /* 0x0000000400007219 */ /* 0x000fe200000006ff */
[----:B------:R-:W-:Y:S02]  /*3580*/  IMAD.SHL.U32 R4, R4, 0x20, RZ ;  /* 0x0000002004047824 */ /* 0x000fe400078e00ff */
[----:B------:R2:W-:Y:S04]  /*3590*/  ATOMS.OR RZ, [UR5+0x14], R3 ;  /* 0x00001403ffff798c */ /* 0x0005e8000b000005 */
[----:B------:R2:W-:Y:S04]  /*35a0*/  ATOMS.OR RZ, [UR5+0x18], R0 ;  /* 0x00001800ffff798c */ /* 0x0005e8000b000005 */
[----:B------:R2:W-:Y:S01]  /*35b0*/  STS [UR6+0x150], R4 ;  /* 0x00015004ff007988 */ /* 0x0005e20008000806 */
[----:B------:R-:W-:Y:S05]  /*35c0*/  BRA `(.L_x_63) ;  /* 0x0000000000107947 */ /* 0x000fea0003800000 */
.L_x_62:
[----:B------:R-:W-:Y:S02]  /*35d0*/  MOV R0, 0xffffffff ;  /* 0xffffffff00007802 */ /* 0x000fe40000000f00 */
[----:B------:R-:W-:-:S03]  /*35e0*/  MOV R4, 0x3610 ;  /* 0x0000361000047802 */ /* 0x000fc60000000f00 */
[----:B------:R2:W-:Y:S04]  /*35f0*/  STS [UR6+0x150], R0 ;  /* 0x00015000ff007988 */ /* 0x0005e80008000806 */
[----:B-12--5:R-:W-:Y:S05]  /*3600*/  CALL.REL.NOINC `($__internal_1_$__cuda_sm10x_tcgen05_guardrail_trap_phase_invalid_during_alloc) ;  /* 0x0000005000307944 */ /* 0x026fea0003c00000 */
.L_x_63:
[----:B------:R-:W-:Y:S05]  /*3610*/  WARPSYNC.ALL ;  /* 0x0000000000007948 */ /* 0x000fea0003800000 */
[----:B------:R-:W3:Y:S01]  /*3620*/  S2UR UR4, SR_CgaCtaId ;  /* 0x00000000000479c3 */ /* 0x000ee20000008800 */
[----:B------:R-:W-:Y:S01]  /*3630*/  UMOV UR41, 0x400 ;  /* 0x0000040000297882 */ /* 0x000fe20000000000 */
[----:B------:R-:W-:-:S06]  /*3640*/  NOP ;  /* 0x0000000000007918 */ /* 0x000fcc0000000000 */
[----:B------:R-:W-:Y:S06]  /*3650*/  BAR.ARV 0x6, 0xa0 ;  /* 0x0182800000007b1d */ /* 0x000fec0000002000 */
[----:B------:R-:W4:Y:S01]  /*3660*/  LDCU UR6, c[0x0][0x38c] ;  /* 0x00007180ff0677ac */ /* 0x000f220008000800 */
[----:B------:R-:W-:Y:S01]  /*3670*/  LOP3.LUT R2, R2, 0xffff, RZ, 0xc0, !PT ;  /* 0x0000ffff02027812 */ /* 0x000fe200078ec0ff */
[----:B------:R-:W-:Y:S01]  /*3680*/  IMAD.MOV.U32 R11, RZ, RZ, 0x1 ;  /* 0x00000001ff0b7424 */ /* 0x000fe200078e00ff */
[----:B------:R-:W-:Y:S01]  /*3690*/  CS2R R8, SRZ ;  /* 0x0000000000087805 */ /* 0x000fe2000001ff00 */
[----:B------:R-:W1:Y:S01]  /*36a0*/  LDCU UR7, c[0x0][0x38c] ;  /* 0x00007180ff0777ac */ /* 0x000e620008000800 */
[----:B------:R-:W-:Y:S01]  /*36b0*/  R2UR UR42, R2 ;  /* 0x00000000022a72ca */ /* 0x000fe200000e0000 */
[----:B------:R-:W-:Y:S01]  /*36c0*/  IMAD.MOV.U32 R10, RZ, RZ, RZ ;  /* 0x000000ffff0a7224 */ /* 0x000fe200078e00ff */
[----:B------:R-:W-:Y:S01]  /*36d0*/  UMOV UR45, URZ ;  /* 0x000000ff002d7c82 */ /* 0x000fe20008000000 */
[----:B------:R-:W-:Y:S01]  /*36e0*/  UMOV UR39, URZ ;  /* 0x000000ff00277c82 */ /* 0x000fe20008000000 */
[----:B---3--:R-:W-:Y:S01]  /*36f0*/  ULEA UR41, UR4, UR41, 0x18 ;  /* 0x0000002904297291 */ /* 0x008fe2000f8ec0ff */
[----:B------:R-:W-:Y:S01]  /*3700*/  UMOV UR62, 0x0 ;  /* 0x00000000003e7882 */ /* 0x000fe20000000000 */
[----:B------:R-:W-:-:S02]  /*3710*/  UMOV UR63, 0x4100490 ;  /* 0x04100490003f7882 */ /* 0x000fc40000000000 */
[----:B------:R-:W-:Y:S02]  /*3720*/  UIADD3 UR5, UPT, UPT, UR41, 0x3400, URZ ;  /* 0x0000340029057890 */ /* 0x000fe4000fffe0ff */
[----:B------:R-:W-:Y:S02]  /*3730*/  UIADD3 UR4, UPT, UPT, UR41, 0x1b400, URZ ;  /* 0x0001b40029047890 */ /* 0x000fe4000fffe0ff */
[----:B----4-:R-:W-:Y:S01]  /*3740*/  UIADD3 UR6, UPT, UPT, UR6, 0x7f, URZ ;  /* 0x0000007f06067890 */ /* 0x010fe2000fffe0ff */
[----:B--2---:R-:W2:Y:S01]  /*3750*/  LDS R0, [UR41+0x150] ;  /* 0x00015029ff007984 */ /* 0x004ea20008000800 */
[----:B------:R-:W-:Y:S02]  /*3760*/  USHF.R.U32.HI UR5, URZ, 0x4, UR5 ;  /* 0x00000004ff057899 */ /* 0x000fe40008011605 */
[----:B------:R-:W-:Y:S02]  /*3770*/  USHF.R.S32.HI UR47, URZ, 0x1f, UR6 ;  /* 0x0000001fff2f7899 */ /* 0x000fe40008011406 */
[----:B------:R-:W-:-:S02]  /*3780*/  USHF.R.U32.HI UR4, URZ, 0x4, UR4 ;  /* 0x00000004ff047899 */ /* 0x000fc40008011604 */
[----:B------:R-:W-:Y:S02]  /*3790*/  ULEA.HI UR47, UR47, UR6, URZ, 0x7 ;  /* 0x000000062f2f7291 */ /* 0x000fe4000f8f38ff */
[----:B------:R-:W-:Y:S02]  /*37a0*/  ULOP3.LUT UR5, UR5, 0x3fff, URZ, 0xc0, !UPT ;  /* 0x00003fff05057892 */ /* 0x000fe4000f8ec0ff */
[----:B------:R-:W-:Y:S02]  /*37b0*/  USHF.R.S32.HI UR47, URZ, 0x7, UR47 ;  /* 0x00000007ff2f7899 */ /* 0x000fe4000801142f */
[----:B------:R-:W-:Y:S02]  /*37c0*/  ULOP3.LUT UR4, UR4, 0x3fff, URZ, 0xc0, !UPT ;  /* 0x00003fff04047892 */ /* 0x000fe4000f8ec0ff */
[----:B------:R-:W-:Y:S01]  /*37d0*/  UISETP.LT.AND UP0, UPT, UR47, 0x1, UPT ;  /* 0x000000012f00788c */ /* 0x000fe2000bf01270 */
[----:B------:R-:W-:Y:S01]  /*37e0*/  UMOV UR60, 0x0 ;  /* 0x00000000003c7882 */ /* 0x000fe20000000000 */
[----:B------:R-:W-:-:S02]  /*37f0*/  UMOV UR61, 0x4100490 ;  /* 0x04100490003d7882 */ /* 0x000fc40000000000 */
[----:B------:R-:W-:Y:S01]  /*3800*/  USEL UR64, UR47, 0x1, !UP0 ;  /* 0x000000012f407887 */ /* 0x000fe2000c000000 */
[----:B------:R-:W-:Y:S01]  /*3810*/  UMOV UR58, 0x0 ;  /* 0x00000000003a7882 */ /* 0x000fe20000000000 */
[----:B------:R-:W-:Y:S01]  /*3820*/  UMOV UR59, 0x4100490 ;  /* 0x04100490003b7882 */ /* 0x000fe20000000000 */
[----:B------:R-:W-:Y:S01]  /*3830*/  UMOV UR56, 0x0 ;  /* 0x0000000000387882 */ /* 0x000fe20000000000 */
[----:B------:R-:W-:Y:S01]  /*3840*/  UMOV UR57, 0x4100490 ;  /* 0x0410049000397882 */ /* 0x000fe20000000000 */
[----:B------:R-:W-:Y:S01]  /*3850*/  UMOV UR54, 0x0 ;  /* 0x0000000000367882 */ /* 0x000fe20000000000 */
[----:B------:R-:W-:Y:S01]  /*3860*/  UMOV UR55, 0x4100490 ;  /* 0x0410049000377882 */ /* 0x000fe20000000000 */
[----:B------:R-:W-:Y:S01]  /*3870*/  UMOV UR52, 0x0 ;  /* 0x0000000000347882 */ /* 0x000fe20000000000 */
[----:B------:R-:W-:Y:S01]  /*3880*/  UMOV UR53, 0x4100490 ;  /* 0x0410049000357882 */ /* 0x000fe20000000000 */
[----:B------:R-:W-:Y:S02]  /*3890*/  ULOP3.LUT UR43, UR5, 0x10000, URZ, 0xfc, !UPT ;  /* 0x00010000052b7892 */ /* 0x000fe4000f8efcff */
[----:B------:R-:W-:-:S02]  /*38a0*/  ULOP3.LUT UR44, UR4, 0x10000, URZ, 0xfc, !UPT ;  /* 0x00010000042c7892 */ /* 0x000fc4000f8efcff */
[----:B------:R-:W-:Y:S02]  /*38b0*/  UIADD3 UR64, UPT, UPT, -UR64, URZ, URZ ;  /* 0x000000ff40407290 */ /* 0x000fe4000fffe1ff */
[----:B-1----:R-:W-:Y:S01]  /*38c0*/  UISETP.GE.AND UP4, UPT, UR7, 0x1, UPT ;  /* 0x000000010700788c */ /* 0x002fe2000bf86270 */
[----:B------:R-:W-:Y:S01]  /*38d0*/  UMOV UR50, 0x0 ;  /* 0x0000000000327882 */ /* 0x000fe20000000000 */
[----:B------:R-:W-:Y:S01]  /*38e0*/  UMOV UR51, 0x4100490 ;  /* 0x0410049000337882 */ /* 0x000fe20000000000 */
[----:B------:R-:W-:Y:S01]  /*38f0*/  UMOV UR48, 0x0 ;  /* 0x0000000000307882 */ /* 0x000fe20000000000 */
[----:B--2---:R-:W-:Y:S01]  /*3900*/  R2UR UR65, R0 ;  /* 0x00000000004172ca */ /* 0x004fe200000e0000 */
[----:B------:R-:W-:-:S14]  /*3910*/  UMOV UR49, 0x4100490 ;  /* 0x0410049000317882 */ /* 0x000fdc0000000000 */
.L_x_72:
[----:B------:R-:W-:Y:S02]  /*3920*/  LEA R0, R10, UR41, 0x3 ;  /* 0x000000290a007c11 */ /* 0x000fe4000f8e18ff */
[----:B------:R-:W-:Y:S02]  /*3930*/  SHF.L.U32 R2, R9, 0x1f, RZ ;  /* 0x0000001f09027819 */ /* 0x000fe400000006ff */
[----:B------:R-:W-:Y:S01]  /*3940*/  PLOP3.LUT P0, PT, PT, PT, UP4, 0x80, 0x8 ;  /* 0x000000000008781c */ /* 0x000fe20003f0f048 */
[----:B------:R-:W-:Y:S01]  /*3950*/  VIADD R3, R0, 0xb0 ;  /* 0x000000b000037836 */ /* 0x000fe20000000000 */
[----:B-1----:R-:W1:Y:S02]  /*3960*/  SYNCS.PHASECHK.TRANS64.TRYWAIT P1, [R0+URZ+0xa0], R2 ;  /* 0x0000a002000075a7 */ /* 0x002e6400080211ff */
[----:B-1-3--:R-:W-:Y:S09]  /*3970*/  @!P1 BRA `(.L_x_66) ;  /* 0x0000004400c89947 */ /* 0x00aff20003800000 */
.L_x_147:
[----:B------:R-:W-:Y:S01]  /*3980*/  LEA R4, R10, UR41, 0x4 ;  /* 0x000000290a047c11 */ /* 0x000fe2000f8e20ff */
[----:B------:R-:W-:Y:S01]  /*3990*/  @UP4 ULEA UR4, UR39, UR41, 0x3 ;  /* 0x0000002927044291 */ /* 0x000fe2000f8e18ff */
[----:B------:R-:W-:Y:S01]  /*39a0*/  PLOP3.LUT P2, PT, PT, PT, PT, 0x80, 0x8 ;  /* 0x000000000008781c */ /* 0x000fe20003f4f070 */
[----:B------:R-:W-:Y:S01]  /*39b0*/  ULEA UR46, UR45, UR41, 0x3 ;  /* 0x000000292d2e7291 */ /* 0x000fe2000f8e18ff */
[----:B------:R-:W-:Y:S02]  /*39c0*/  PRMT R3, RZ, 0x654, R3 ;  /* 0x00000654ff037816 */ /* 0x000fe40000000003 */
[----:B------:R-:W2:Y:S01]  /*39d0*/  LDS.128 R4, [R4+0x130] ;  /* 0x0001300004047984 */ /* 0x000ea20000000c00 */
[----:B-1----:R-:W-:Y:S02]  /*39e0*/  @P0 SHF.L.U32 R2, R8, 0x1f, RZ ;  /* 0x0000001f08020819 */ /* 0x002fe400000006ff */
[----:B------:R-:W-:Y:S01]  /*39f0*/  SHF.L.U32 R0, R11, 0x1f, RZ ;  /* 0x0000001f0b007819 */ /* 0x000fe200000006ff */
[----:B------:R-:W-:Y:S01]  /*3a00*/  @!PT LDS RZ, [RZ] ;  /* 0x00000000fffff984 */ /* 0x000fe20000000800 */
[----:B------:R-:W-:Y:S01]  /*3a10*/  @!PT LDS RZ, [RZ] ;  /* 0x00000000fffff984 */ /* 0x000fe20000000800 */
[----:B------:R-:W-:Y:S01]  /*3a20*/  @!PT LDS RZ, [RZ] ;  /* 0x00000000fffff984 */ /* 0x000fe20000000800 */
[----:B------:R-:W-:Y:S01]  /*3a30*/  @!PT LDS RZ, [RZ] ;  /* 0x00000000fffff984 */ /* 0x000fe20000000800 */
[----:B------:R1:W-:Y:S06]  /*3a40*/  MEMBAR.ALL.CTA ;  /* 0x0000000000007992 */ /* 0x0003ec0000008000 */
[----:B-1----:R-:W1:Y:S02]  /*3a50*/  FENCE.VIEW.ASYNC.S ;  /* 0x00000000000073c6 */ /* 0x002e640000000000 */
[----:B-1----:R1:W-:Y:S01]  /*3a60*/  SYNCS.ARRIVE.TRANS64.RED.A1T0 RZ, [R3+URZ], RZ ;  /* 0x000000ff03ff79a7 */ /* 0x0023e200081004ff */
[----:B------:R1:W3:Y:S01]  /*3a70*/  @P0 SYNCS.PHASECHK.TRANS64.TRYWAIT P2, [UR4], R2 ;  /* 0x00000002ff0005a7 */ /* 0x0002e20008041104 */
[----:B------:R-:W-:Y:S01]  /*3a80*/  ULEA.HI UR4, UR45, UR45, URZ, 0x1 ;  /* 0x0000002d2d047291 */ /* 0x000fe2000f8f08ff */
[----:B--2---:R-:W-:-:S03]  /*3a90*/  LOP3.LUT P1, RZ, R6, 0x1, RZ, 0xc0, !PT ;  /* 0x0000000106ff7812 */ /* 0x004fc6000782c0ff */
[----:B------:R-:W-:Y:S02]  /*3aa0*/  USHF.L.U32 UR5, UR4, 0x5, URZ ;  /* 0x0000000504057899 */ /* 0x000fe400080006ff */
[----:B------:R-:W-:Y:S02]  /*3ab0*/  ULOP3.LUT UR36, UR4, 0xffe, URZ, 0xc0, !UPT ;  /* 0x00000ffe04247892 */ /* 0x000fe4000f8ec0ff */
[----:B------:R-:W-:Y:S02]  /*3ac0*/  ULOP3.LUT UR4, UR5, 0xffffffc0, URZ, 0xc0, !UPT ;  /* 0xffffffc005047892 */ /* 0x000fe4000f8ec0ff */
[----:B------:R-:W-:Y:S02]  /*3ad0*/  UIADD3 UR36, UPT, UPT, -UR36, UR45, URZ ;  /* 0x0000002d24247290 */ /* 0x000fe4000fffe1ff */
[----:B------:R-:W-:Y:S01]  /*3ae0*/  UIADD3 UR4, UPT, UPT, UR65, UR4, URZ ;  /* 0x0000000441047290 */ /* 0x000fe2000fffe0ff */
[----:B------:R-:W2:Y:S03]  /*3af0*/  SYNCS.PHASECHK.TRANS64.TRYWAIT P0, [UR46+0xe0], R0 ;  /* 0x0000e000ff0075a7 */ /* 0x000ea6000800112e */
[----:B------:R-:W-:Y:S01]  /*3b00*/  ULEA UR36, UR36, UR4, 0x14 ;  /* 0x0000000424247291 */ /* 0x000fe2000f8ea0ff */
[----:B-123--:R-:W-:Y:S11]  /*3b10*/  @!P0 BRA `(.L_x_67) ;  /* 0x0000004400748947 */ /* 0x00eff60003800000 */
.L_x_149:
[----:B------:R-:W-:Y:S01]  /*3b20*/  IADD3 R10, PT, PT, R10, 0x1, RZ ;  /* 0x000000010a0a7810 */ /* 0x000fe20007ffe0ff */
[----:B------:R-:W-:Y:S06]  /*3b30*/  BRA.U !UP4, `(.L_x_68) ;  /* 0x000000050c107547 */ /* 0x000fec000b800000 */
[----:B------:R-:W-:Y:S01]  /*3b40*/  UPLOP3.LUT UP2, UPT, UPT, UPT, UPT, 0x40, 0x4 ;  /* 0x000000000004789c */ /* 0x000fe20003f4e870 */
[----:B------:R-:W-:Y:S01]  /*3b50*/  UMOV UR38, UR64 ;  /* 0x0000004000267c82 */ /* 0x000fe20008000000 */
[----:B------:R-:W-:Y:S01]  /*3b60*/  UMOV UR37, UR47 ;  /* 0x0000002f00257c82 */ /* 0x000fe20008000000 */
[----:B------:R-:W-:-:S08]  /*3b70*/  UMOV UR5, UR39 ;  /* 0x0000002700057c82 */ /* 0x000fd00008000000 */
.L_x_71:
[----:B------:R-:W-:Y:S02]  /*3b80*/  UIADD3 UR38, UPT, UPT, UR38, 0x1, URZ ;  /* 0x0000000126267890 */ /* 0x000fe4000fffe0ff */
[----:B------:R-:W-:Y:S02]  /*3b90*/  ULEA UR7, UR5, UR41, 0x3 ;  /* 0x0000002905077291 */ /* 0x000fe4000f8e18ff */
[----:B------:R-:W-:Y:S01]  /*3ba0*/  UISETP.NE.AND UP3, UPT, UR38, URZ, UPT ;  /* 0x000000ff2600728c */ /* 0x000fe2000bf65270 */
[----:B--23--:R-:W-:Y:S10]  /*3bb0*/  @P2 BRA `(.L_x_69) ;  /* 0x00000000000c2947 */ /* 0x00cff40003800000 */
[----:B-1----:R-:W-:Y:S04]  /*3bc0*/  SHF.L.U32 R2, R8, 0x1f, RZ ;  /* 0x0000001f08027819 */ /* 0x002fe800000006ff */
[----:B------:R-:W1:Y:S02]  /*3bd0*/  SYNCS.PHASECHK.TRANS64.TRYWAIT P0, [UR7], R2 ;  /* 0x00000002ff0075a7 */ /* 0x000e640008001107 */
[----:B-1----:R-:W-:Y:S05]  /*3be0*/  @!P0 BRA `(.L_x_70) ;  /* 0x0000004400588947 */ /* 0x002fea0003800000 */
.L_x_69:
[----:B------:R-:W-:Y:S01]  /*3bf0*/  UISETP.NE.AND UP0, UPT, UR37, 0x1, UPT ;  /* 0x000000012500788c */ /* 0x000fe2000bf05270 */
[----:B------:R-:W-:Y:S01]  /*3c00*/  PLOP3.LUT P2, PT, PT, PT, PT, 0x80, 0x8 ;  /* 0x000000000008781c */ /* 0x000fe20003f4f070 */
[----:B------:R-:W-:Y:S02]  /*3c10*/  UIADD3 UR4, UPT, UPT, UR5, 0x1, URZ ;  /* 0x0000000105047890 */ /* 0x000fe4000fffe0ff */
[----:B------:R-:W-:Y:S02]  /*3c20*/  UIADD3 UR40, UPT, UPT, UR7, 0x30, URZ ;  /* 0x0000003007287890 */ /* 0x000fe4000fffe0ff */
[----:B------:R-:W-:Y:S01]  /*3c30*/  UISETP.NE.AND UP1, UPT, UR4, 0x6, UPT ;  /* 0x000000060400788c */ /* 0x000fe2000bf25270 */
[----:B------:R-:W-:Y:S01]  /*3c40*/  PLOP3.LUT P0, PT, PT, PT, UP0, 0x80, 0x8 ;  /* 0x000000000008781c */ /* 0x000fe20003f0f008 */
[----:B------:R-:W-:Y:S02]  /*3c50*/  UIADD3 UR37, UPT, UPT, UR37, -0x1, URZ ;  /* 0xffffffff25257890 */ /* 0x000fe4000fffe0ff */
[----:B------:R-:W-:Y:S02]  /*3c60*/  USEL UR6, URZ, 0x1, UP1 ;  /* 0x00000001ff067887 */ /* 0x000fe40008800000 */
[----:B------:R-:W-:Y:S01]  /*3c70*/  USEL UR39, UR4, URZ, UP1 ;  /* 0x000000ff04277287 */ /* 0x000fe20008800000 */
[----:B------:R-:W-:Y:S01]  /*3c80*/  UMOV UR7, 0x40004040 ;  /* 0x4000404000077882 */ /* 0x000fe20000000000 */
[----:B------:R-:W-:Y:S02]  /*3c90*/  UMOV UR35, 0x40004040 ;  /* 0x4000404000237882 */ /* 0x000fe40000000000 */
[----:B------:R-:W-:Y:S01]  /*3ca0*/  @UP0 ULEA UR4, UR39, UR41, 0x3 ;  /* 0x0000002927040291 */ /* 0x000fe2000f8e18ff */
[----:B------:R-:W-:Y:S01]  /*3cb0*/  LOP3.LUT R8, R8, UR6, RZ, 0x3c, !PT ;  /* 0x0000000608087c12 */ /* 0x000fe2000f8e3cff */
[----:B------:R-:W-:Y:S01]  /*3cc0*/  ULEA UR6, UR5, UR44, 0xa ;  /* 0x0000002c05067291 */ /* 0x000fe2000f8e50ff */
[----:B------:R-:W-:Y:S02]  /*3cd0*/  UMOV UR33, 0x40004040 ;  /* 0x4000404000217882 */ /* 0x000fe40000000000 */
[----:B-1----:R-:W-:Y:S01]  /*3ce0*/  @P0 SHF.L.U32 R0, R8, 0x1f, RZ ;  /* 0x0000001f08000819 */ /* 0x002fe200000006ff */
[----:B------:R-:W-:Y:S02]  /*3cf0*/  UIADD3 UR34, UPT, UPT, UR6, 0x2, URZ ;  /* 0x0000000206227890 */ /* 0x000fe4000fffe0ff */
[----:B------:R-:W-:Y:S01]  /*3d00*/  UIADD3 UR30, UPT, UPT, UR6, 0x4, URZ ;  /* 0x00000004061e7890 */ /* 0x000fe2000fffe0ff */
[----:B------:R2:W3:Y:S01]  /*3d10*/  @P0 SYNCS.PHASECHK.TRANS64.TRYWAIT P2, [UR4], R0 ;  /* 0x00000000ff0005a7 */ /* 0x0004e20008041104 */
[----:B------:R-:W-:Y:S02]  /*3d20*/  ULEA UR4, UR5, UR43, 0xa ;  /* 0x0000002b05047291 */ /* 0x000fe4000f8e50ff */
[----:B------:R-:W-:Y:S02]  /*3d30*/  UIADD3 UR26, UPT, UPT, UR6, 0x6, URZ ;  /* 0x00000006061a7890 */ /* 0x000fe4000fffe0ff */
        /* <DEDUP_REMOVED lines=10> */
[----:B------:R-:W-:Y:S01]  /*3de0*/  UIADD3 UR8, UPT, UPT, UR4, 0x206, URZ ;  /* 0x0000020604087890 */ /* 0x000fe2000fffe0ff */
[----:B------:R-:W-:Y:S01]  /*3df0*/  UMOV UR5, 0x40004040 ;  /* 0x4000404000057882 */ /* 0x000fe20000000000 */
[----:B------:R-:W-:Y:S01]  /*3e00*/  UMOV UR31, 0x40004040 ;  /* 0x40004040001f7882 */ /* 0x000fe20000000000 */
[----:B------:R1:W-:Y:S01]  /*3e10*/  UTCHMMA gdesc[UR4], gdesc[UR6], tmem[UR36], tmem[UR62], idesc[UR63], UP2 ;  /* 0x00ff3e06040075ea */ /* 0x0003e20009000024 */
[----:B------:R-:W-:Y:S01]  /*3e20*/  UPLOP3.LUT UP2, UPT, UPT, UPT, UPT, 0x80, 0x8 ;  /* 0x000000000008789c */ /* 0x000fe20003f4f070 */
[----:B------:R2:W-:Y:S01]  /*3e30*/  UTCHMMA gdesc[UR32], gdesc[UR34], tmem[UR36], tmem[UR60], idesc[UR61], UPT ;  /* 0x00ff3c22200075ea */ /* 0x0005e2000b800024 */
[----:B------:R-:W-:Y:S01]  /*3e40*/  UMOV UR29, 0x40004040 ;  /* 0x40004040001d7882 */ /* 0x000fe20000000000 */
[----:B------:R-:W-:Y:S01]  /*3e50*/  UMOV UR27, 0x40004040 ;  /* 0x40004040001b7882 */ /* 0x000fe20000000000 */
        /* <DEDUP_REMOVED lines=12> */
[----:B------:R-:W-:Y:S01]  /*3f20*/  UMOV UR9, 0x40004040 ;  /* 0x4000404000097882 */ /* 0x000fe20000000000 */
[----:B------:R2:W-:Y:S01]  /*3f30*/  UTCHMMA gdesc[UR12], gdesc[UR14], tmem[UR36], tmem[UR50], idesc[UR51], UPT ;  /* 0x00ff320e0c0075ea */ /* 0x0005e2000b800024 */
[----:B------:R2:W-:Y:S01]  /*3f40*/  UTCHMMA gdesc[UR8], gdesc[UR10], tmem[UR36], tmem[UR48], idesc[UR49], UPT ;  /* 0x00ff300a080075ea */ /* 0x0005e2000b800024 */
[----:B------:R2:W-:Y:S01]  /*3f50*/  UTCBAR.MULTICAST [UR40], URZ, UR42 ;  /* 0x000000ff280073e9 */ /* 0x0005e2000800082a */
[----:B-1----:R-:W-:Y:S01]  /*3f60*/  UMOV UR5, UR39 ;  /* 0x0000002700057c82 */ /* 0x002fe20008000000 */
[----:B------:R-:W-:Y:S05]  /*3f70*/  BRA.U UP3, `(.L_x_71) ;  /* 0xfffffffd03007547 */ /* 0x000fea000b83ffff */
.L_x_68:
[----:B------:R-:W-:Y:S01]  /*3f80*/  UIADD3 UR4, UPT, UPT, UR45, 0x1, URZ ;  /* 0x000000012d047890 */ /* 0x000fe2000fffe0ff */
[C---:B------:R-:W-:Y:S01]  /*3f90*/  ISETP.NE.AND P0, PT, R10.reuse, 0x2, PT ;  /* 0x000000020a00780c */ /* 0x040fe20003f05270 */
[----:B------:R-:W-:Y:S02]  /*3fa0*/  UIADD3 UR5, UPT, UPT, UR46, 0xc0, URZ ;  /* 0x000000c02e057890 */ /* 0x000fe4000fffe0ff */
[----:B------:R-:W-:Y:S01]  /*3fb0*/  UISETP.NE.AND UP0, UPT, UR4, 0x4, UPT ;  /* 0x000000040400788c */ /* 0x000fe2000bf05270 */
[----:B-12---:R-:W-:Y:S02]  /*3fc0*/  SEL R0, RZ, 0x1, P0 ;  /* 0x00000001ff007807 */ /* 0x006fe40000000000 */
[----:B------:R-:W-:Y:S01]  /*3fd0*/  SEL R10, R10, RZ, P0 ;  /* 0x000000ff0a0a7207 */ /* 0x000fe20000000000 */
[----:B------:R-:W-:Y:S01]  /*3fe0*/  USEL UR6, URZ, 0x1, UP0 ;  /* 0x00000001ff067887 */ /* 0x000fe20008000000 */
[----:B------:R-:W-:Y:S01]  /*3ff0*/  LOP3.LUT R9, R9, R0, RZ, 0x3c, !PT ;  /* 0x0000000009097212 */ /* 0x000fe200078e3cff */
[----:B------:R-:W-:Y:S01]  /*4000*/  USEL UR45, UR4, URZ, UP0 ;  /* 0x000000ff042d7287 */ /* 0x000fe20008000000 */
[----:B------:R1:W-:Y:S03]  /*4010*/  UTCBAR [UR5], URZ ;  /* 0x000000ff050073e9 */ /* 0x0003e600080000ff */
[----:B------:R-:W-:Y:S01]  /*4020*/  LOP3.LUT R11, R11, UR6, RZ, 0x3c, !PT ;  /* 0x000000060b0b7c12 */ /* 0x000fe2000f8e3cff */
[----:B------:R-:W-:Y:S07]  /*4030*/  @P1 BRA `(.L_x_72) ;  /* 0xfffffff800381947 */ /* 0x000fee000383ffff */
[----:B------:R-:W2:Y:S01]  /*4040*/  S2UR UR8, SR_CgaCtaId ;  /* 0x00000000000879c3 */ /* 0x000ea20000008800 */
[----:B------:R-:W-:Y:S01]  /*4050*/  ELECT P0, URZ, PT ;  /* 0x0000000000ff782f */ /* 0x000fe20003800000 */
[----:B------:R-:W-:Y:S01]  /*4060*/  IMAD.MOV.U32 R0, RZ, RZ, 0x1 ;  /* 0x00000001ff007424 */ /* 0x000fe200078e00ff */
[----:B------:R-:W-:Y:S01]  /*4070*/  UIADD3 UR41, UPT, UPT, UR41, 0xe0, URZ ;  /* 0x000000e029297890 */ /* 0x000fe2000fffe0ff */
[----:B------:R-:W-:Y:S01]  /*4080*/  SHF.L.U32 R2, R11, 0x1f, RZ ;  /* 0x0000001f0b027819 */ /* 0x000fe200000006ff */
[----:B------:R-:W-:-:S03]  /*4090*/  UMOV UR4, 0x40 ;  /* 0x0000004000047882 */ /* 0x000fc60000000000 */
[----:B------:R-:W-:Y:S01]  /*40a0*/  UVIRTCOUNT.DEALLOC.SMPOOL 0x80 ;  /* 0x000000800000784c */ /* 0x000fe20000000000 */
[----:B--2---:R-:W-:Y:S02]  /*40b0*/  ULEA UR8, UR8, UR4, 0x18 ;  /* 0x0000000408087291 */ /* 0x004fe4000f8ec0ff */
[----:B------:R-:W-:-:S07]  /*40c0*/  ULEA UR4, UR45, UR41, 0x3 ;  /* 0x000000292d047291 */ /* 0x000fce000f8e18ff */
[----:B------:R2:W-:Y:S02]  /*40d0*/  @P0 STS.U8 [UR8+0x1c], R0 ;  /* 0x00001c00ff000988 */ /* 0x0005e40008000008 */
[----:B------:R-:W4:Y:S02]  /*40e0*/  SYNCS.PHASECHK.TRANS64.TRYWAIT P0, [UR4], R2 ;  /* 0x00000002ff0075a7 */ /* 0x000f240008001104 */
[----:B--2-4-:R-:W-:Y:S05]  /*40f0*/  @!P0 BRA `(.L_x_73) ;  /* 0x00000040002c8947 */ /* 0x014fea0003800000 */
.L_x_152:
[----:B------:R-:W-:-:S04]  /*4100*/  UIADD3 UR4, UPT, UPT, UR45, 0x1, URZ ;  /* 0x000000012d047890 */ /* 0x000fc8000fffe0ff */
[----:B------:R-:W-:-:S04]  /*4110*/  UISETP.NE.AND UP0, UPT, UR4, 0x4, UPT ;  /* 0x000000040400788c */ /* 0x000fc8000bf05270 */
[----:B------:R-:W-:Y:S02]  /*4120*/  USEL UR6, URZ, 0x1, UP0 ;  /* 0x00000001ff067887 */ /* 0x000fe40008000000 */
[----:B------:R-:W-:-:S04]  /*4130*/  USEL UR4, UR4, URZ, UP0 ;  /* 0x000000ff04047287 */ /* 0x000fc80008000000 */
[----:B-1----:R-:W-:Y:S01]  /*4140*/  ULEA UR5, UR4, UR41, 0x3 ;  /* 0x0000002904057291 */ /* 0x002fe2000f8e18ff */
[----:B--2---:R-:W-:-:S04]  /*4150*/  LOP3.LUT R2, R11, UR6, RZ, 0x3c, !PT ;  /* 0x000000060b027c12 */ /* 0x004fc8000f8e3cff */
[----:B------:R-:W-:-:S04]  /*4160*/  SHF.L.U32 R3, R2, 0x1f, RZ ;  /* 0x0000001f02037819 */ /* 0x000fc800000006ff */
[----:B------:R-:W1:Y:S02]  /*4170*/  SYNCS.PHASECHK.TRANS64.TRYWAIT P0, [UR5], R3 ;  /* 0x00000003ff0075a7 */ /* 0x000e640008001105 */
[----:B-1----:R-:W-:Y:S05]  /*4180*/  @!P0 BRA `(.L_x_74) ;  /* 0x0000004000208947 */ /* 0x002fea0003800000 */
.L_x_154:
        /* <DEDUP_REMOVED lines=9> */
.L_x_156:
[----:B------:R-:W-:-:S04]  /*4220*/  UIADD3 UR4, UPT, UPT, UR4, 0x1, URZ ;  /* 0x0000000104047890 */ /* 0x000fc8000fffe0ff */
[----:B------:R-:W-:-:S04]  /*4230*/  UISETP.NE.AND UP0, UPT, UR4, 0x4, UPT ;  /* 0x000000040400788c */ /* 0x000fc8000bf05270 */
[----:B------:R-:W-:Y:S02]  /*4240*/  USEL UR5, URZ, 0x1, UP0 ;  /* 0x00000001ff057887 */ /* 0x000fe40008000000 */
[----:B------:R-:W-:-:S04]  /*4250*/  USEL UR4, UR4, URZ, UP0 ;  /* 0x000000ff04047287 */ /* 0x000fc80008000000 */
[----:B------:R-:W-:Y:S01]  /*4260*/  ULEA UR4, UR4, UR41, 0x3 ;  /* 0x0000002904047291 */ /* 0x000fe2000f8e18ff */
[----:B------:R-:W-:-:S04]  /*4270*/  LOP3.LUT R2, R2, UR5, RZ, 0x3c, !PT ;  /* 0x0000000502027c12 */ /* 0x000fc8000f8e3cff */
[----:B------:R-:W-:-:S04]  /*4280*/  SHF.L.U32 R2, R2, 0x1f, RZ ;  /* 0x0000001f02027819 */ /* 0x000fc800000006ff */
[----:B------:R-:W2:Y:S02]  /*4290*/  SYNCS.PHASECHK.TRANS64.TRYWAIT P0, [UR4], R2 ;  /* 0x00000002ff0075a7 */ /* 0x000ea40008001104 */
[----:B--2---:R-:W-:Y:S05]  /*42a0*/  @!P0 BRA `(.L_x_76) ;  /* 0x0000004000088947 */ /* 0x004fea0003800000 */
.L_x_158:
[----:B------:R-:W-:Y:S01]  /*42b0*/  NOP ;  /* 0x0000000000007918 */ /* 0x000fe20000000000 */
[----:B-1----:R-:W1:Y:S01]  /*42c0*/  LDS R0, [UR8+0x14] ;  /* 0x00001408ff007984 */ /* 0x002e620008000800 */
[----:B------:R-:W-:Y:S01]  /*42d0*/  ULOP3.LUT UR4, UR65, 0xffff, URZ, 0xc0, !UPT ;  /* 0x0000ffff41047892 */ /* 0x000fe2000f8ec0ff */
[----:B------:R-:W-:Y:S01]  /*42e0*/  UMOV UR5, 0xffff ;  /* 0x0000ffff00057882 */ /* 0x000fe20000000000 */
[----:B------:R-:W-:Y:S02]  /*42f0*/  UMOV UR6, 0x1 ;  /* 0x0000000100067882 */ /* 0x000fe40000000000 */
[----:B------:R-:W-:-:S04]  /*4300*/  USHF.R.U32.HI UR4, URZ, 0x5, UR4 ;  /* 0x00000005ff047899 */ /* 0x000fc80008011604 */
[----:B------:R-:W-:Y:S02]  /*4310*/  USHF.L.U32 UR5, UR5, UR4, URZ ;  /* 0x0000000405057299 */ /* 0x000fe400080006ff */
[----:B------:R-:W-:-:S04]  /*4320*/  USHF.L.U32 UR4, UR6, UR4, URZ ;  /* 0x0000000406047299 */ /* 0x000fc800080006ff */
[----:B-1----:R-:W-:-:S04]  /*4330*/  LOP3.LUT R0, R0, UR5, RZ, 0xc0, !PT ;  /* 0x0000000500007c12 */ /* 0x002fc8000f8ec0ff */
[----:B------:R-:W-:-:S13]  /*4340*/  ISETP.NE.AND P0, PT, R0, UR5, PT ;  /* 0x0000000500007c0c */ /* 0x000fda000bf05270 */
[----:B------:R-:W-:Y:S05]  /*4350*/  @P0 BRA `(.L_x_77) ;  /* 0x0000000000580947 */ /* 0x000fea0003800000 */
[----:B------:R-:W1:Y:S02]  /*4360*/  LDS R0, [UR8+0x18] ;  /* 0x00001808ff007984 */ /* 0x000e640008000800 */
[----:B-1----:R-:W-:-:S04]  /*4370*/  LOP3.LUT R0, R0, UR4, RZ, 0xc0, !PT ;  /* 0x0000000400007c12 */ /* 0x002fc8000f8ec0ff */
[----:B------:R-:W-:-:S13]  /*4380*/  ISETP.NE.AND P0, PT, R0, UR4, PT ;  /* 0x0000000400007c0c */ /* 0x000fda000bf05270 */
[----:B------:R-:W-:Y:S05]  /*4390*/  @P0 BRA `(.L_x_78) ;  /* 0x00000000003c0947 */ /* 0x000fea0003800000 */
[----:B------:R-:W1:Y:S01]  /*43a0*/  S2R R2, SR_LANEID ;  /* 0x0000000000027919 */ /* 0x000e620000000000 */
[----:B------:R-:W-:-:S06]  /*43b0*/  ULOP3.LUT UR5, URZ, UR5, URZ, 0x33, !UPT ;  /* 0x00000005ff057292 */ /* 0x000fcc000f8e33ff */
[----:B------:R-:W-:-:S04]  /*43c0*/  IMAD.U32 R0, RZ, RZ, UR5 ;  /* 0x00000005ff007e24 */ /* 0x000fc8000f8e00ff */
[----:B------:R2:W4:Y:S02]  /*43d0*/  REDUX UR7, R0 ;  /* 0x00000000000773c4 */ /* 0x0005240000000000 */
[----:B------:R1:W-:Y:S01]  /*43e0*/  UTCATOMSWS.AND URZ, UR5 ;  /* 0x0000000500ff79e3 */ /* 0x0003e20008000000 */
[----:B--2---:R-:W-:Y:S01]  /*43f0*/  LOP3.LUT R0, RZ, UR4, RZ, 0x33, !PT ;  /* 0x00000004ff007c12 */ /* 0x004fe2000f8e33ff */
[----:B------:R-:W-:Y:S02]  /*4400*/  VOTEU.ANY UR4, UPT, PT ;  /* 0x0000000000047886 */ /* 0x000fe400038e0100 */
[----:B------:R-:W-:Y:S02]  /*4410*/  UFLO.U32 UR4, UR4 ;  /* 0x00000004000472bd */ /* 0x000fe400080e0000 */
[----:B------:R-:W2:Y:S04]  /*4420*/  REDUX UR6, R0 ;  /* 0x00000000000673c4 */ /* 0x000ea80000000000 */
[----:B-1----:R-:W-:-:S02]  /*4430*/  ISETP.EQ.U32.AND P0, PT, R2, UR4, PT ;  /* 0x0000000402007c0c */ /* 0x002fc4000bf02070 */
[----:B----4-:R-:W-:-:S11]  /*4440*/  MOV R2, UR7 ;  /* 0x0000000700027c02 */ /* 0x010fd60008000f00 */
[----:B------:R1:W-:Y:S01]  /*4450*/  @P0 ATOMS.AND RZ, [UR8+0x14], R2 ;  /* 0x00001402ffff098c */ /* 0x0003e2000a800008 */
[----:B--2---:R-:W-:-:S05]  /*4460*/  IMAD.U32 R0, RZ, RZ, UR6 ;  /* 0x00000006ff007e24 */ /* 0x004fca000f8e00ff */
[----:B------:R1:W-:Y:S01]  /*4470*/  @P0 ATOMS.AND RZ, [UR8+0x18], R0 ;  /* 0x00001800ffff098c */ /* 0x0003e2000a800008 */
[----:B------:R-:W-:Y:S05]  /*4480*/  BRA `(.L_x_79) ;  /* 0x0000000000147947 */ /* 0x000fea0003800000 */
.L_x_78:
[----:B------:R-:W-:Y:S02]  /*4490*/  MOV R2, 0x44b0 ;  /* 0x000044b000027802 */ /* 0x000fe40000000f00 */
[----:B---3-5:R-:W-:Y:S05]  /*44a0*/  CALL.REL.NOINC `($__internal_0_$__cuda_sm10x_tcgen05_guardrail_trap_col_being_dealloced_not_returned_by_alloc) ;  /* 0x00000040007c7944 */ /* 0x028fea0003c00000 */
[----:B------:R-:W-:Y:S05]  /*44b0*/  BRA `(.L_x_79) ;  /* 0x0000000000087947 */ /* 0x000fea0003800000 */
.L_x_77:
[----:B------:R-:W-:Y:S02]  /*44c0*/  MOV R2, 0x44e0 ;  /* 0x000044e000027802 */ /* 0x000fe40000000f00 */
[----:B---3-5:R-:W-:Y:S05]  /*44d0*/  CALL.REL.NOINC `($__internal_2_$__cuda_sm10x_tcgen05_guardrail_trap_unallocated_columns_being_dealloced) ;  /* 0x0000004000887944 */ /* 0x028fea0003c00000 */
.L_x_79:
[----:B------:R-:W-:Y:S01]  /*44e0*/  NOP ;  /* 0x0000000000007918 */ /* 0x000fe20000000000 */
[----:B------:R-:W-:Y:S05]  /*44f0*/  EXIT ;  /* 0x000000000000794d */ /* 0x000fea0003800000 */
.L_x_61:
[----:B------:R-:W-:-:S09]  /*4500*/  UISETP.NE.OR UP0, UPT, UR22, 0x3, !UP3 ;  /* 0x000000031600788c */ /* 0x000fd2000df05670 */
[----:B------:R-:W-:Y:S05]  /*4510*/  BRA.U UP0, `(.L_x_80) ;  /* 0x0000000d00f07547 */ /* 0x000fea000b800000 */
[----:B------:R-:W2:Y:S01]  /*4520*/  LDCU UR33, c[0x0][0x370] ;  /* 0x00006e00ff2177ac */ /* 0x000ea20008000800 */
[----:B------:R-:W3:Y:S01]  /*4530*/  LDC.64 R16, c[0x0][0x348] ;  /* 0x0000d200ff107b82 */ /* 0x000ee20000000a00 */
[----:B------:R-:W-:Y:S02]  /*4540*/  HFMA2 R13, -RZ, RZ, 0, 0 ;  /* 0x00000000ff0d7431 */ /* 0x000fe400000001ff */
[----:B------:R-:W-:Y:S01]  /*4550*/  IMAD.MOV.U32 R15, RZ, RZ, 0x1 ;  /* 0x00000001ff0f7424 */ /* 0x000fe200078e00ff */
[----:B------:R-:W2:Y:S01]  /*4560*/  LDCU.128 UR28, c[0x0][0xb10] ;  /* 0x00016200ff1c77ac */ /* 0x000ea20008000c00 */
[----:B------:R-:W-:Y:S01]  /*4570*/  IMAD.MOV.U32 R14, RZ, RZ, RZ ;  /* 0x000000ffff0e7224 */ /* 0x000fe200078e00ff */
[----:B------:R-:W-:Y:S01]  /*4580*/  MOV R7, 0x1000 ;  /* 0x0000100000077802 */ /* 0x000fe20000000f00 */
[----:B------:R-:W4:Y:S01]  /*4590*/  LDCU UR32, c[0x0][0x374] ;  /* 0x00006e80ff2077ac */ /* 0x000f220008000800 */
[----:B------:R-:W1:Y:S01]  /*45a0*/  LDC.64 R2, c[0x0][0x888] ;  /* 0x00022200ff027b82 */ /* 0x000e620000000a00 */
[----:B------:R-:W4:Y:S01]  /*45b0*/  LDCU UR15, c[0x0][0xb0c] ;  /* 0x00016180ff0f77ac */ /* 0x000f220008000800 */
[----:B------:R-:W4:Y:S06]  /*45c0*/  LDCU UR38, c[0x0][0xb20] ;  /* 0x00016400ff2677ac */ /* 0x000f2c0008000800 */
[----:B------:R-:W1:Y:S01]  /*45d0*/  LDC.64 R4, c[0x0][0x890] ;  /* 0x00022400ff047b82 */ /* 0x000e620000000a00 */
[----:B------:R-:W3:Y:S01]  /*45e0*/  LDCU UR4, c[0x0][0xb30] ;  /* 0x00016600ff0477ac */ /* 0x000ee20008000800 */
[----:B--2---:R-:W-:-:S02]  /*45f0*/  UIMAD.WIDE.U32 UR6, UR33, UR28, URZ ;  /* 0x0000001c210672a5 */ /* 0x004fc4000f8e00ff */
[----:B----4-:R-:W-:Y:S01]  /*4600*/  UIMAD.WIDE.U32 UR8, UR32, UR31, URZ ;  /* 0x0000001f200872a5 */ /* 0x010fe2000f8e00ff */
[----:B------:R-:W-:Y:S01]  /*4610*/  UMOV UR24, 0x400 ;  /* 0x0000040000187882 */ /* 0x000fe20000000000 */
[----:B------:R-:W-:-:S03]  /*4620*/  UPLOP3.LUT UP3, UPT, UPT, UPT, UPT, 0x40, 0x4 ;  /* 0x000000000004789c */ /* 0x000fc60003f6e870 */
[----:B------:R-:W-:Y:S01]  /*4630*/  UMOV UR6, UR7 ;  /* 0x0000000700067c82 */ /* 0x000fe20008000000 */
[----:B------:R-:W-:Y:S01]  /*4640*/  UISETP.GE.AND UP0, UPT, UR42, 0x1, UPT ;  /* 0x000000012a00788c */ /* 0x000fe2000bf06270 */
[----:B------:R-:W-:Y:S01]  /*4650*/  UMOV UR34, UR9 ;  /* 0x0000000900227c82 */ /* 0x000fe20008000000 */
[----:B------:R-:W-:Y:S01]  /*4660*/  UISETP.NE.AND UP4, UPT, UR42, 0x1, UPT ;  /* 0x000000012a00788c */ /* 0x000fe2000bf85270 */
[----:B------:R-:W2:Y:S01]  /*4670*/  LDCU.64 UR16, c[0x0][0xb28] ;  /* 0x00016500ff1077ac */ /* 0x000ea20008000a00 */
[----:B------:R-:W-:Y:S02]  /*4680*/  ULEA UR24, UR54, UR24, 0x18 ;  /* 0x0000001836187291 */ /* 0x000fe4000f8ec0ff */
[----:B------:R-:W-:Y:S02]  /*4690*/  UISETP.NE.AND UP6, UPT, UR15, 0x1, UPT ;  /* 0x000000010f00788c */ /* 0x000fe4000bfc5270 */
[----:B------:R-:W-:Y:S02]  /*46a0*/  UISETP.NE.AND UP5, UPT, UR30, 0x1, UPT ;  /* 0x000000011e00788c */ /* 0x000fe4000bfa5270 */
[----:B------:R-:W-:-:S02]  /*46b0*/  USHF.R.U32.HI UR35, URZ, UR29, UR6 ;  /* 0x0000001dff237299 */ /* 0x000fc40008011606 */
[----:B------:R-:W-:Y:S02]  /*46c0*/  USHF.R.U32.HI UR34, URZ, UR38, UR34 ;  /* 0x00000026ff227299 */ /* 0x000fe40008011622 */
[----:B---3--:R-:W-:Y:S01]  /*46d0*/  UISETP.NE.AND UP2, UPT, UR4, 0x1, UPT ;  /* 0x000000010400788c */ /* 0x008fe2000bf45270 */
[----:B------:R-:W-:-:S10]  /*46e0*/  UMOV UR12, URZ ;  /* 0x000000ff000c7c82 */ /* 0x000fd40008000000 */
.L_x_89:
[C---:B------:R-:W-:Y:S02]  /*46f0*/  LEA R12, R14.reuse, UR24, 0x3 ;  /* 0x000000180e0c7c11 */ /* 0x040fe4000f8e18ff */
[----:B------:R-:W-:Y:S02]  /*4700*/  SHF.L.U32 R0, R13, 0x1f, RZ ;  /* 0x0000001f0d007819 */ /* 0x000fe400000006ff */
[----:B------:R-:W-:Y:S02]  /*4710*/  LEA R8, R14, UR24, 0x4 ;  /* 0x000000180e087c11 */ /* 0x000fe4000f8e20ff */
[----:B---3--:R-:W3:Y:S02]  /*4720*/  SYNCS.PHASECHK.TRANS64.TRYWAIT P0, [R12+URZ+0xa0], R0 ;  /* 0x0000a0000c0075a7 */ /* 0x008ee400080011ff */
[----:B---3--:R-:W-:Y:S05]  /*4730*/  @!P0 BRA `(.L_x_81) ;  /* 0x0000003800fc8947 */ /* 0x008fea0003800000 */
.L_x_159:
        /* <DEDUP_REMOVED lines=8> */
[----:B----4-:R-:W-:Y:S11]  /*47c0*/  LOP3.LUT P0, RZ, R10, 0x1, RZ, 0xc0, !PT ;  /* 0x000000010aff7812 */ /* 0x010ff6000780c0ff */
[----:B------:R-:W-:Y:S02]  /*47d0*/  @!UPT UIADD3 URZ, UPT, UPT, URZ, URZ, URZ ;  /* 0x000000fffffff290 */ /* 0x000fe4000fffe0ff */
[----:B-1----:R-:W-:Y:S01]  /*47e0*/  VOTEU.ANY UP1, P0 ;  /* 0x0000000000ff7886 */ /* 0x002fe20000020100 */
[----:B------:R-:W-:Y:S11]  /*47f0*/  PLOP3.LUT P0, PT, PT, PT, UP1, 0x80, 0x8 ;  /* 0x000000000008781c */ /* 0x000ff60003f0f018 */
[----:B------:R-:W-:Y:S02]  /*4800*/  @!UPT UIADD3 URZ, UPT, UPT, URZ, URZ, URZ ;  /* 0x000000fffffff290 */ /* 0x000fe4000fffe0ff */
[----:B---3--:R-:W-:Y:S02]  /*4810*/  @P0 SHF.R.U32.HI R0, RZ, 0x10, R9 ;  /* 0x00000010ff000819 */ /* 0x008fe40000011609 */
[----:B------:R-:W-:Y:S02]  /*4820*/  @P0 MOV R6, R8 ;  /* 0x0000000800060202 */ /* 0x000fe40000000f00 */
[----:B------:R-:W-:Y:S01]  /*4830*/  @P0 R2UR UR4, R0 ;  /* 0x00000000000402ca */ /* 0x000fe200000e0000 */
[----:B------:R-:W-:Y:S01]  /*4840*/  VIADD R0, R12, 0xb0 ;  /* 0x000000b00c007836 */ /* 0x000fe20000000000 */
[----:B------:R-:W-:Y:S02]  /*4850*/  @P0 LOP3.LUT R8, R9, 0xffff, RZ, 0xc0, !PT ;  /* 0x0000ffff09080812 */ /* 0x000fe400078ec0ff */
[----:B------:R-:W-:Y:S02]  /*4860*/  @P0 R2UR UR6, R6 ;  /* 0x00000000060602ca */ /* 0x000fe400000e0000 */
[----:B------:R-:W-:Y:S02]  /*4870*/  PRMT R0, RZ, 0x654, R0 ;  /* 0x00000654ff007816 */ /* 0x000fe40000000000 */
[----:B------:R-:W-:Y:S02]  /*4880*/  @P0 R2UR UR5, R8 ;  /* 0x00000000080502ca */ /* 0x000fe400000e0000 */
[----:B------:R1:W-:Y:S03]  /*4890*/  SYNCS.ARRIVE.TRANS64.RED.A1T0 RZ, [R0+URZ], RZ ;  /* 0x000000ff00ff79a7 */ /* 0x0003e600081004ff */
[----:B------:R-:W-:Y:S04]  /*48a0*/  @UP1 UMOV UR27, UR4 ;  /* 0x00000004001b1c82 */ /* 0x000fe80008000000 */
[----:B------:R-:W-:Y:S04]  /*48b0*/  @UP1 UMOV UR14, UR6 ;  /* 0x00000006000e1c82 */ /* 0x000fe80008000000 */
[----:B------:R-:W-:Y:S01]  /*48c0*/  @UP1 UMOV UR13, UR5 ;  /* 0x00000005000d1c82 */ /* 0x000fe20008000000 */
[----:B------:R-:W-:Y:S05]  /*48d0*/  BRA.U !UP0, `(.L_x_82) ;  /* 0x0000000108a47547 */ /* 0x000fea000b800000 */
[----:B------:R-:W-:Y:S02]  /*48e0*/  UIMAD.WIDE.U32 UR8, UR13, UR31, URZ ;  /* 0x0000001f0d0872a5 */ /* 0x000fe4000f8e00ff */
[----:B------:R-:W-:Y:S02]  /*48f0*/  UIMAD.WIDE.U32 UR10, UR14, UR28, URZ ;  /* 0x0000001c0e0a72a5 */ /* 0x000fe4000f8e00ff */
[----:B------:R-:W-:Y:S02]  /*4900*/  USEL UR4, UR32, UR34, !UP5 ;  /* 0x0000002220047287 */ /* 0x000fe4000e800000 */
[----:B------:R-:W-:Y:S02]  /*4910*/  USEL UR7, UR33, UR35, !UP6 ;  /* 0x0000002321077287 */ /* 0x000fe4000f000000 */
[----:B--2---:R-:W-:Y:S02]  /*4920*/  UIMAD.WIDE.U32 UR18, UR4, UR16, URZ ;  /* 0x00000010041272a5 */ /* 0x004fe4000f8e00ff */
[----:B------:R-:W-:Y:S01]  /*4930*/  UIMAD.WIDE.U32 UR20, UR7, UR16, URZ ;  /* 0x00000010071472a5 */ /* 0x000fe2000f8e00ff */
[----:B------:R-:W-:Y:S02]  /*4940*/  UMOV UR5, UR9 ;  /* 0x0000000900057c82 */ /* 0x000fe40008000000 */
[----:B------:R-:W-:Y:S03]  /*4950*/  USHF.R.U32.HI UR6, URZ, UR38, UR5 ;  /* 0x00000026ff067299 */ /* 0x000fe60008011605 */
[----:B------:R-:W-:Y:S01]  /*4960*/  UMOV UR5, UR11 ;  /* 0x0000000b00057c82 */ /* 0x000fe20008000000 */
[----:B------:R-:W-:Y:S02]  /*4970*/  USEL UR6, UR13, UR6, !UP5 ;  /* 0x000000060d067287 */ /* 0x000fe4000e800000 */
[----:B------:R-:W-:Y:S02]  /*4980*/  USHF.R.U32.HI UR8, URZ, UR29, UR5 ;  /* 0x0000001dff087299 */ /* 0x000fe40008011605 */
[----:B------:R-:W-:Y:S01]  /*4990*/  UIMAD.WIDE.U32 UR10, UR6, UR16, URZ ;  /* 0x00000010060a72a5 */ /* 0x000fe2000f8e00ff */
[----:B------:R-:W-:Y:S02]  /*49a0*/  UMOV UR5, UR19 ;  /* 0x0000001300057c82 */ /* 0x000fe40008000000 */
[----:B------:R-:W-:Y:S03]  /*49b0*/  @UP4 USHF.R.U32.HI UR4, URZ, UR17, UR5 ;  /* 0x00000011ff044299 */ /* 0x000fe60008011605 */
[----:B------:R-:W-:Y:S01]  /*49c0*/  UMOV UR5, UR21 ;  /* 0x0000001500057c82 */ /* 0x000fe20008000000 */
[----:B------:R-:W-:Y:S02]  /*49d0*/  UIMAD UR4, UR42, UR4, URZ ;  /* 0x000000042a0472a4 */ /* 0x000fe4000f8e02ff */
[----:B------:R-:W-:Y:S02]  /*49e0*/  @UP4 USHF.R.U32.HI UR7, URZ, UR17, UR5 ;  /* 0x00000011ff074299 */ /* 0x000fe40008011605 */
[----:B------:R-:W-:Y:S02]  /*49f0*/  USEL UR5, UR14, UR8, !UP6 ;  /* 0x000000080e057287 */ /* 0x000fe4000f000000 */
[----:B------:R-:W-:Y:S02]  /*4a00*/  UIMAD UR8, UR42, UR7, URZ ;  /* 0x000000072a0872a4 */ /* 0x000fe4000f8e02ff */
[----:B------:R-:W-:Y:S03]  /*4a10*/  UISETP.GE.AND UP0, UPT, UR6, UR4, UPT ;  /* 0x000000040600728c */ /* 0x000fe6000bf06270 */
[----:B------:R-:W-:Y:S01]  /*4a20*/  UMOV UR4, UR11 ;  /* 0x0000000b00047c82 */ /* 0x000fe20008000000 */
[----:B------:R-:W-:Y:S02]  /*4a30*/  UISETP.GE.OR UP0, UPT, UR5, UR8, UP0 ;  /* 0x000000080500728c */ /* 0x000fe40008706670 */
[----:B------:R-:W-:Y:S02]  /*4a40*/  USHF.R.U32.HI UR4, URZ, UR17, UR4 ;  /* 0x00000011ff047299 */ /* 0x000fe40008011604 */
[----:B------:R-:W-:Y:S02]  /*4a50*/  UIMAD.WIDE.U32 UR8, UR5, UR16, URZ ;  /* 0x00000010050872a5 */ /* 0x000fe4000f8e00ff */
[----:B------:R-:W-:Y:S04]  /*4a60*/  USEL UR10, UR6, UR4, !UP4 ;  /* 0x00000004060a7287 */ /* 0x000fe8000e000000 */
[----:B------:R-:W-:Y:S01]  /*4a70*/  UIADD3 UR11, UPT, UPT, -UR10, URZ, URZ ;  /* 0x000000ff0a0b7290 */ /* 0x000fe2000fffe1ff */
[----:B------:R-:W-:Y:S02]  /*4a80*/  @!UP0 UMOV UR4, UR9 ;  /* 0x0000000900048c82 */ /* 0x000fe40008000000 */
[----:B------:R-:W-:Y:S02]  /*4a90*/  @!UP0 USHF.R.U32.HI UR4, URZ, UR17, UR4 ;  /* 0x00000011ff048299 */ /* 0x000fe40008011604 */
[----:B------:R-:W-:Y:S02]  /*4aa0*/  UIMAD UR8, UR42, UR11, UR6 ;  /* 0x0000000b2a0872a4 */ /* 0x000fe4000f8e0206 */
[----:B------:R-:W-:Y:S04]  /*4ab0*/  @!UP0 USEL UR4, UR5, UR4, !UP4 ;  /* 0x0000000405048287 */ /* 0x000fe8000e000000 */
[----:B------:R-:W-:Y:S02]  /*4ac0*/  @!UP0 UIMAD UR8, UR7, UR8, UR4 ;  /* 0x00000008070882a4 */ /* 0x000fe4000f8e0204 */
[----:B------:R-:W-:Y:S02]  /*4ad0*/  @!UP0 UIADD3 UR9, UPT, UPT, UR10, -UR4, URZ ;  /* 0x800000040a098290 */ /* 0x000fe4000fffe0ff */
[----:B------:R-:W-:Y:S02]  /*4ae0*/  UIADD3 UR4, UPT, UPT, -UR5, URZ, URZ ;  /* 0x000000ff05047290 */ /* 0x000fe4000fffe1ff */
[----:B------:R-:W-:Y:S02]  /*4af0*/  UIADD3 UR7, UPT, UPT, -UR6, URZ, URZ ;  /* 0x000000ff06077290 */ /* 0x000fe4000fffe1ff */
[----:B------:R-:W-:Y:S02]  /*4b00*/  @!UP0 UIMAD UR6, UR9, UR42, UR5 ;  /* 0x0000002a090682a4 */ /* 0x000fe4000f8e0205 */
[----:B------:R-:W-:Y:S02]  /*4b10*/  UIMAD UR14, UR15, UR4, UR14 ;  /* 0x000000040f0e72a4 */ /* 0x000fe4000f8e020e */
[----:B------:R-:W-:Y:S01]  /*4b20*/  UIMAD UR13, UR30, UR7, UR13 ;  /* 0x000000071e0d72a4 */ /* 0x000fe2000f8e020d */
[----:B------:R-:W-:Y:S02]  /*4b30*/  @!UP0 UMOV UR5, UR8 ;  /* 0x0000000800058c82 */ /* 0x000fe40008000000 */
[----:B------:R-:W-:Y:S02]  /*4b40*/  UIMAD UR14, UR5, UR15, UR14 ;  /* 0x0000000f050e72a4 */ /* 0x000fe4000f8e020e */
[----:B------:R-:W-:Y:S11]  /*4b50*/  UIMAD UR13, UR6, UR30, UR13 ;  /* 0x0000001e060d72a4 */ /* 0x000ff6000f8e020d */
[----:B------:R-:W-:Y:S01]  /*4b60*/  @!UPT UIADD3 URZ, UPT, UPT, URZ, URZ, URZ ;  /* 0x000000fffffff290 */ /* 0x000fe2000fffe0ff */
.L_x_82:
[----:B------:R-:W3:Y:S01]  /*4b70*/  @!UP2 LDCU.128 UR20, c[0x0][0xb10] ;  /* 0x00016200ff14a7ac */ /* 0x000ee20008000c00 */
[C---:B------:R-:W-:Y:S02]  /*4b80*/  ISETP.NE.U32.AND P1, PT, R4.reuse, RZ, PT ;  /* 0x000000ff0400720c */ /* 0x040fe40003f25070 */
[----:B------:R-:W-:Y:S02]  /*4b90*/  ISETP.NE.U32.AND P0, PT, R4, RZ, PT ;  /* 0x000000ff0400720c */ /* 0x000fe40003f05070 */
[C---:B------:R-:W-:Y:S02]  /*4ba0*/  ISETP.NE.AND.EX P1, PT, R5.reuse, RZ, PT, P1 ;  /* 0x000000ff0500720c */ /* 0x040fe40003f25310 */
[----:B------:R-:W-:Y:S01]  /*4bb0*/  ISETP.NE.AND.EX P0, PT, R5, RZ, PT, P0 ;  /* 0x000000ff0500720c */ /* 0x000fe20003f05300 */
[----:B------:R-:W4:Y:S01]  /*4bc0*/  @!UP2 LDCU UR5, c[0x0][0xb0c] ;  /* 0x00016180ff05a7ac */ /* 0x000f220008000800 */
[----:B------:R-:W-:Y:S02]  /*4bd0*/  USHF.L.U32 UR11, UR25, 0x6, URZ ;  /* 0x00000006190b7899 */ /* 0x000fe400080006ff */
[----:B------:R-:W-:Y:S02]  /*4be0*/  USHF.L.U32 UR10, UR26, 0x6, URZ ;  /* 0x000000061a0a7899 */ /* 0x000fe400080006ff */
[----:B---3--:R-:W-:Y:S07]  /*4bf0*/  UIMAD.WIDE.U32 UR6, UR14, UR20, URZ ;  /* 0x000000140e0672a5 */ /* 0x008fee000f8e00ff */
[----:B------:R-:W-:Y:S01]  /*4c00*/  @!UP2 UMOV UR4, UR7 ;  /* 0x000000070004ac82 */ /* 0x000fe20008000000 */
[----:B----4-:R-:W-:Y:S02]  /*4c10*/  @!UP2 UISETP.NE.AND UP0, UPT, UR5, 0x1, UPT ;  /* 0x000000010500a88c */ /* 0x010fe4000bf05270 */
[----:B------:R-:W-:Y:S02]  /*4c20*/  @!UP2 USHF.R.U32.HI UR4, URZ, UR21, UR4 ;  /* 0x00000015ff04a299 */ /* 0x000fe40008011604 */
[----:B------:R-:W-:Y:S02]  /*4c30*/  UIMAD.WIDE.U32 UR6, UR13, UR23, URZ ;  /* 0x000000170d0672a5 */ /* 0x000fe4000f8e00ff */
[----:B------:R-:W-:Y:S02]  /*4c40*/  @!UP2 USEL UR8, UR14, UR4, !UP0 ;  /* 0x000000040e08a287 */ /* 0x000fe4000c000000 */
[----:B------:R-:W-:Y:S03]  /*4c50*/  @!UP2 UISETP.NE.AND UP0, UPT, UR22, 0x1, UPT ;  /* 0x000000011600a88c */ /* 0x000fe6000bf05270 */
[----:B------:R-:W-:Y:S02]  /*4c60*/  @!UP2 UMOV UR6, UR7 ;  /* 0x000000070006ac82 */ /* 0x000fe40008000000 */
[----:B------:R-:W3:Y:S02]  /*4c70*/  @!UP2 LDCU UR4, c[0x0][0xb20] ;  /* 0x00016400ff04a7ac */ /* 0x000ee40008000800 */
[----:B---3--:R-:W-:Y:S04]  /*4c80*/  @!UP2 USHF.R.U32.HI UR6, URZ, UR4, UR6 ;  /* 0x00000004ff06a299 */ /* 0x008fe80008011606 */
[----:B------:R-:W-:Y:S04]  /*4c90*/  @!UP2 USEL UR6, UR13, UR6, !UP0 ;  /* 0x000000060d06a287 */ /* 0x000fe8000c000000 */
[----:B------:R-:W-:Y:S02]  /*4ca0*/  @!UP2 UIADD3 UR4, UPT, UPT, -UR8, UR6, URZ ;  /* 0x000000060804a290 */ /* 0x000fe4000fffe1ff */
[----:B------:R-:W-:Y:S02]  /*4cb0*/  @!UP2 UIADD3 UR6, UPT, UPT, UR8, -UR6, URZ ;  /* 0x800000060806a290 */ /* 0x000fe4000fffe0ff */
[----:B------:R-:W-:Y:S02]  /*4cc0*/  @!UP2 UIMAD UR14, UR4, UR5, UR14 ;  /* 0x00000005040ea2a4 */ /* 0x000fe4000f8e020e */
[----:B------:R-:W-:Y:S01]  /*4cd0*/  @!UP2 UIMAD UR13, UR6, UR22, UR13 ;  /* 0x00000016060da2a4 */ /* 0x000fe2000f8e020d */
[----:B------:R-:W-:Y:S11]  /*4ce0*/  BRA.U UP3, `(.L_x_83) ;  /* 0x0000000103107547 */ /* 0x000ff6000b800000 */
[----:B------:R-:W-:Y:S04]  /*4cf0*/  MOV R6, UR37 ;  /* 0x0000002500067c02 */ /* 0x000fe80008000f00 */
[----:B------:R-:W-:Y:S04]  /*4d00*/  SHF.L.U32 R6, R6, 0x1f, RZ ;  /* 0x0000001f06067819 */ /* 0x000fe800000006ff */
[----:B------:R-:W3:Y:S02]  /*4d10*/  SYNCS.PHASECHK.TRANS64.TRYWAIT P2, [UR24+0x98], R6 ;  /* 0x00009806ff0075a7 */ /* 0x000ee40008041118 */
[----:B---3--:R-:W-:Y:S05]  /*4d20*/  @!P2 BRA `(.L_x_84) ;  /* 0x000000340094a947 */ /* 0x008fea0003800000 */
.L_x_83:
[----:B------:R-:W-:Y:S05]  /*4d30*/  @!P1 BRA `(.L_x_85) ;  /* 0x0000000000309947 */ /* 0x000fea0003800000 */
[----:B------:R-:W-:Y:S01]  /*4d40*/  ISETP.NE.U32.AND P1, PT, R2, RZ, PT ;  /* 0x000000ff0200720c */ /* 0x000fe20003f25070 */
[----:B------:R-:W3:Y:S01]  /*4d50*/  LDCU.64 UR4, c[0x0][0x358] ;  /* 0x00006b00ff0477ac */ /* 0x000ee20008000a00 */
[----:B------:R-:W-:Y:S02]  /*4d60*/  IMAD.MOV.U32 R45, RZ, RZ, 0x1 ;  /* 0x00000001ff2d7424 */ /* 0x000fe400078e00ff */
[----:B------:R-:W-:Y:S11]  /*4d70*/  ISETP.NE.AND.EX P1, PT, R3, RZ, PT, P1 ;  /* 0x000000ff0300720c */ /* 0x000ff60003f25310 */
[----:B------:R-:W-:Y:S02]  /*4d80*/  @!UPT UIADD3 URZ, UPT, UPT, URZ, URZ, URZ ;  /* 0x000000fffffff290 */ /* 0x000fe4000fffe0ff */
[----:B------:R-:W4:Y:S01]  /*4d90*/  @P1 LDC.64 R8, c[0x0][0x888] ;  /* 0x00022200ff081b82 */ /* 0x000f220000000a00 */
[----:B-1----:R-:W-:Y:S04]  /*4da0*/  @P1 IMAD R0, R4, UR36, RZ ;  /* 0x0000002404001c24 */ /* 0x002fe8000f8e02ff */
[----:B----4-:R-:W-:Y:S04]  /*4db0*/  @P1 IMAD.WIDE R8, R0, 0x4, R8 ;  /* 0x0000000400081825 */ /* 0x010fe800078e0208 */
[----:B------:R-:W-:Y:S01]  /*4dc0*/  HFMA2 R0, -RZ, RZ, 0, 5.9604644775390625e-08 ;  /* 0x00000001ff007431 */ /* 0x000fe200000001ff */
[----:B---3-5:R3:W5:Y:S04]  /*4dd0*/  @P1 LDG.E R26, desc[UR4][R8.64] ;  /* 0x00000004081a1981 */ /* 0x028768000c1e1900 */
[----:B------:R-:W-:Y:S01]  /*4de0*/  @!P1 PRMT R45, R0, 0x7610, R45 ;  /* 0x00007610002d9816 */ /* 0x000fe2000000002d */
[----:B---3--:R-:W4:Y:S06]  /*4df0*/  @!P1 LDC R26, c[0x0][0x880] ;  /* 0x00022000ff1a9b82 */ /* 0x008f2c0000000800 */
.L_x_85:
[----:B----45:R-:W-:Y:S01]  /*4e00*/  @!P0 FSETP.EQ.AND P1, PT, R26, RZ, PT ;  /* 0x000000ff1a00820b */ /* 0x030fe20003f22000 */
[----:B------:R-:W-:Y:S01]  /*4e10*/  @!UPT UIADD3 URZ, UPT, UPT, URZ, URZ, URZ ;  /* 0x000000fffffff290 */ /* 0x000fe2000fffe0ff */
[----:B------:R-:W-:Y:S11]  /*4e20*/  @!P0 BRA `(.L_x_86) ;  /* 0x0000000000188947 */ /* 0x000ff60003800000 */
[----:B------:R-:W-:Y:S02]  /*4e30*/  LOP3.LUT P0, RZ, R45, 0xff, RZ, 0xc0, !PT ;  /* 0x000000ff2dff7812 */ /* 0x000fe4000780c0ff */
[----:B------:R-:W-:Y:S04]  /*4e40*/  ISETP.NE.U32.AND P1, PT, R2, RZ, PT ;  /* 0x000000ff0200720c */ /* 0x000fe80003f25070 */
[----:B------:R-:W-:Y:S04]  /*4e50*/  ISETP.NE.AND.EX P1, PT, R3, RZ, PT, P1 ;  /* 0x000000ff0300720c */ /* 0x000fe80003f25310 */
[----:B------:R-:W-:Y:S03]  /*4e60*/  PLOP3.LUT P1, PT, P1, PT, PT, 0x8, 0x80 ;  /* 0x000000000080781c */ /* 0x000fe60000f2e170 */
[----:B------:R-:W-:Y:S11]  /*4e70*/  @P0 FSETP.EQ.AND P1, PT, R26, RZ, PT ;  /* 0x000000ff1a00020b */ /* 0x000ff60003f22000 */
[----:B------:R-:W-:Y:S02]  /*4e80*/  @!UPT UIADD3 URZ, UPT, UPT, URZ, URZ, URZ ;  /* 0x000000fffffff290 */ /* 0x000fe4000fffe0ff */
.L_x_86:
[----:B------:R-:W-:Y:S01]  /*4e90*/  ULEA UR4, UR12, UR24, 0x3 ;  /* 0x000000180c047291 */ /* 0x000fe2000f8e18ff */
[----:B------:R-:W-:Y:S02]  /*4ea0*/  SHF.L.U32 R9, R15, 0x1f, RZ ;  /* 0x0000001f0f097819 */ /* 0x000fe400000006ff */
[----:B------:R-:W-:Y:S04]  /*4eb0*/  ELECT P0, URZ, PT ;  /* 0x0000000000ff782f */ /* 0x000fe80003800000 */
[----:B------:R-:W-:Y:S02]  /*4ec0*/  PLOP3.LUT P1, PT, P1, P0, PT, 0xf2, 0x2f ;  /* 0x00000000002f781c */ /* 0x000fe40000f21e72 */
[----:B------:R-:W3:Y:S11]  /*4ed0*/  SYNCS.PHASECHK.TRANS64.TRYWAIT P2, [UR4+0x78], R9 ;  /* 0x00007809ff0075a7 */ /* 0x000ef60008041104 */
[----:B------:R-:W-:Y:S05]  /*4ee0*/  @!P1 IADD3 R8, P0, PT, R16, 0x580, RZ ;  /* 0x0000058010089810 */ /* 0x000fea0007f1e0ff */
[----:B-1----:R-:W-:Y:S01]  /*4ef0*/  @!P1 IMAD.X R6, RZ, RZ, R17, P0 ;  /* 0x000000ffff069224 */ /* 0x002fe200000e0611 */
[----:B---3--:R-:W-:Y:S07]  /*4f00*/  @!P2 BRA `(.L_x_87) ;  /* 0x000000340034a947 */ /* 0x008fee0003800000 */
.L_x_162:
[----:B------:R-:W-:Y:S01]  /*4f10*/  @!P1 R2UR UR7, R6 ;  /* 0x00000000060792ca */ /* 0x000fe200000e0000 */
[----:B------:R-:W-:Y:S01]  /*4f20*/  UIADD3 UR5, UPT, UPT, UR12, 0x1, URZ ;  /* 0x000000010c057890 */ /* 0x000fe2000fffe0ff */
[----:B------:R-:W-:Y:S01]  /*4f30*/  @!P1 R2UR UR6, R8 ;  /* 0x00000000080692ca */ /* 0x000fe200000e0000 */
[----:B------:R-:W-:Y:S01]  /*4f40*/  UIADD3 UR9, UPT, UPT, UR4, 0x60, URZ ;  /* 0x0000006004097890 */ /* 0x000fe2000fffe0ff */
[----:B------:R-:W-:Y:S01]  /*4f50*/  @!P1 IMAD.MOV.U32 R6, RZ, RZ, 0x1000 ;  /* 0x00001000ff069424 */ /* 0x000fe200078e00ff */
[----:B------:R-:W-:Y:S01]  /*4f60*/  UISETP.NE.AND UP0, UPT, UR5, 0x3, UPT ;  /* 0x000000030500788c */ /* 0x000fe2000bf05270 */
[----:B------:R-:W-:Y:S01]  /*4f70*/  VIADD R14, R14, 0x1 ;  /* 0x000000010e0e7836 */ /* 0x000fe20000000000 */
[----:B------:R-:W-:Y:S01]  /*4f80*/  UMOV UR22, 0x0 ;  /* 0x0000000000167882 */ /* 0x000fe20000000000 */
[----:B------:R-:W-:Y:S01]  /*4f90*/  UMOV UR23, 0x10000000 ;  /* 0x1000000000177882 */ /* 0x000fe20000000000 */
[----:B------:R-:W-:Y:S04]  /*4fa0*/  UPRMT UR20, UR54, 0x654, UR9 ;  /* 0x0000065436147896 */ /* 0x000fe80008000009 */
[----:B-1----:R-:W-:Y:S01]  /*4fb0*/  IMAD.U32 R9, RZ, RZ, UR7 ;  /* 0x00000007ff097e24 */ /* 0x002fe2000f8e00ff */
[----:B------:R-:W-:Y:S01]  /*4fc0*/  USEL UR7, URZ, 0x1, UP0 ;  /* 0x00000001ff077887 */ /* 0x000fe20008000000 */
[----:B------:R-:W-:Y:S01]  /*4fd0*/  IMAD.U32 R8, RZ, RZ, UR6 ;  /* 0x00000006ff087e24 */ /* 0x000fe2000f8e00ff */
[----:B------:R-:W-:Y:S02]  /*4fe0*/  USEL UR6, UR5, URZ, UP0 ;  /* 0x000000ff05067287 */ /* 0x000fe40008000000 */
[----:B------:R-:W-:Y:S01]  /*4ff0*/  VOTEU.ALL UP0, P1 ;  /* 0x0000000000ff7886 */ /* 0x000fe20000800000 */
[----:B------:R-:W-:Y:S02]  /*5000*/  @!P1 R2UR UR19, R9 ;  /* 0x00000000091392ca */ /* 0x000fe400000e0000 */
[----:B------:R-:W-:Y:S02]  /*5010*/  @!P1 R2UR UR18, R8 ;  /* 0x00000000081292ca */ /* 0x000fe400000e0000 */
[----:B------:R-:W-:Y:S01]  /*5020*/  @!UP0 ULEA UR5, UR12, UR24, 0xc ;  /* 0x000000180c058291 */ /* 0x000fe2000f8e60ff */
[----:B------:R-:W-:Y:S02]  /*5030*/  LOP3.LUT R15, R15, UR7, RZ, 0x3c, !PT ;  /* 0x000000070f0f7c12 */ /* 0x000fe4000f8e3cff */
[----:B------:R-:W-:Y:S01]  /*5040*/  UMOV UR12, UR36 ;  /* 0x00000024000c7c82 */ /* 0x000fe20008000000 */
[----:B------:R-:W-:Y:S01]  /*5050*/  @!UP0 UIADD3 UR8, UPT, UPT, UR5, 0x200, URZ ;  /* 0x0000020005088890 */ /* 0x000fe2000fffe0ff */
[----:B------:R-:W-:Y:S01]  /*5060*/  SHF.L.U32 R0, R15, 0x1f, RZ ;  /* 0x0000001f0f007819 */ /* 0x000fe200000006ff */
[----:B------:R-:W-:Y:S01]  /*5070*/  VOTEU.ALL UP0, P1 ;  /* 0x0000000000ff7886 */ /* 0x000fe20000800000 */
[----:B------:R-:W-:Y:S06]  /*5080*/  ULEA UR5, UR6, UR24, 0x3 ;  /* 0x0000001806057291 */ /* 0x000fec000f8e18ff */
[----:B------:R1:W-:Y:S01]  /*5090*/  @!UP0 UTMALDG.3D [UR8], [UR18], desc[UR22] ;  /* 0x00001608120085b4 */ /* 0x0003e20008011000 */
[----:B------:R1:W-:Y:S01]  /*50a0*/  @!P1 SYNCS.ARRIVE.TRANS64.RED.A0TR RZ, [UR4+0x60], R6 ;  /* 0x00006006ffff99a7 */ /* 0x0003e20008300404 */
[----:B------:R-:W-:Y:S01]  /*50b0*/  SYNCS.ARRIVE.TRANS64.RED.A1T0 RZ, [UR20], RZ ;  /* 0x000000ffffff79a7 */ /* 0x000fe20008100414 */
[----:B------:R-:W3:Y:S02]  /*50c0*/  SYNCS.PHASECHK.TRANS64.TRYWAIT P0, [UR5+0x78], R0 ;  /* 0x00007800ff0075a7 */ /* 0x000ee40008001105 */
[----:B-1-3--:R-:W-:Y:S05]  /*50d0*/  @!P0 BRA `(.L_x_88) ;  /* 0x0000003000d88947 */ /* 0x00afea0003800000 */
.L_x_164:
[----:B------:R-:W-:Y:S01]  /*50e0*/  UIADD3 UR9, UPT, UPT, UR5, 0x60, URZ ;  /* 0x0000006005097890 */ /* 0x000fe2000fffe0ff */
[----:B-1----:R-:W-:Y:S01]  /*50f0*/  @!P1 IADD3 R6, P0, PT, R16, 0x580, RZ ;  /* 0x0000058010069810 */ /* 0x002fe20007f1e0ff */
[----:B------:R-:W-:Y:S01]  /*5100*/  UPLOP3.LUT UP3, UPT, UPT, UPT, UPT, 0x80, 0x8 ;  /* 0x000000000008789c */ /* 0x000fe20003f6f070 */
[----:B------:R-:W-:Y:S01]  /*5110*/  R2UR UR23, R47 ;  /* 0x000000002f1772ca */ /* 0x000fe200000e0000 */
[----:B------:R-:W-:Y:S01]  /*5120*/  UMOV UR20, 0x0 ;  /* 0x0000000000147882 */ /* 0x000fe20000000000 */
[----:B------:R-:W-:Y:S01]  /*5130*/  @!P1 R2UR UR7, R6 ;  /* 0x00000000060792ca */ /* 0x000fe200000e0000 */
[----:B------:R-:W-:Y:S01]  /*5140*/  @!P1 IMAD.X R0, RZ, RZ, R17, P0 ;  /* 0x000000ffff009224 */ /* 0x000fe200000e0611 */
[----:B------:R-:W-:Y:S01]  /*5150*/  UMOV UR21, 0x10000000 ;  /* 0x1000000000157882 */ /* 0x000fe20000000000 */
[----:B------:R-:W-:Y:S01]  /*5160*/  UMOV UR12, UR36 ;  /* 0x00000024000c7c82 */ /* 0x000fe20008000000 */
[----:B------:R-:W-:Y:S01]  /*5170*/  VOTEU.ALL UP0, P1 ;  /* 0x0000000000ff7886 */ /* 0x000fe20000800000 */
[----:B------:R-:W-:Y:S01]  /*5180*/  R2UR UR22, R48 ;  /* 0x00000000301672ca */ /* 0x000fe200000e0000 */
[----:B------:R-:W-:Y:S01]  /*5190*/  UMOV UR36, UR27 ;  /* 0x0000001b00247c82 */ /* 0x000fe20008000000 */
[----:B------:R-:W-:Y:S02]  /*51a0*/  @!P1 R2UR UR4, R0 ;  /* 0x00000000000492ca */ /* 0x000fe400000e0000 */
[----:B------:R-:W-:Y:S01]  /*51b0*/  @!UP0 UIADD3 UR10, UPT, UPT, UR10, 0x20, URZ ;  /* 0x000000200a0a8890 */ /* 0x000fe2000fffe0ff */
[C---:B------:R-:W-:Y:S01]  /*51c0*/  ISETP.NE.AND P0, PT, R14.reuse, 0x2, PT ;  /* 0x000000020e00780c */ /* 0x040fe20003f05270 */
[----:B------:R-:W-:Y:S02]  /*51d0*/  UIADD3 UR26, UPT, UPT, UR13, UR23, URZ ;  /* 0x000000170d1a7290 */ /* 0x000fe4000fffe0ff */
[----:B------:R-:W-:Y:S01]  /*51e0*/  IMAD.U32 R8, RZ, RZ, UR7 ;  /* 0x00000007ff087e24 */ /* 0x000fe2000f8e00ff */
[----:B------:R-:W-:Y:S02]  /*51f0*/  SEL R0, RZ, 0x1, P0 ;  /* 0x00000001ff007807 */ /* 0x000fe40000000000 */
[----:B------:R-:W-:Y:S02]  /*5200*/  SEL R14, R14, RZ, P0 ;  /* 0x000000ff0e0e7207 */ /* 0x000fe40000000000 */
[----:B------:R-:W-:Y:S01]  /*5210*/  @!P1 R2UR UR18, R8 ;  /* 0x00000000081292ca */ /* 0x000fe200000e0000 */
[----:B------:R-:W-:Y:S01]  /*5220*/  UIADD3 UR25, UPT, UPT, UR14, UR22, URZ ;  /* 0x000000160e197290 */ /* 0x000fe2000fffe0ff */
[----:B------:R-:W-:Y:S01]  /*5230*/  IMAD.U32 R9, RZ, RZ, UR4 ;  /* 0x00000004ff097e24 */ /* 0x000fe2000f8e00ff */
[----:B------:R-:W-:Y:S01]  /*5240*/  @!UP0 ULEA UR4, UR6, UR24, 0xc ;  /* 0x0000001806048291 */ /* 0x000fe2000f8e60ff */
[----:B------:R-:W-:Y:S03]  /*5250*/  LOP3.LUT R13, R13, R0, RZ, 0x3c, !PT ;  /* 0x000000000d0d7212 */ /* 0x000fe600078e3cff */
[----:B------:R-:W-:Y:S01]  /*5260*/  @!P1 R2UR UR19, R9 ;  /* 0x00000000091392ca */ /* 0x000fe200000e0000 */
[----:B------:R-:W-:Y:S01]  /*5270*/  @!UP0 UIADD3 UR8, UPT, UPT, UR4, 0x200, URZ ;  /* 0x0000020004088890 */ /* 0x000fe2000fffe0ff */
[----:B------:R-:W-:Y:S01]  /*5280*/  VOTEU.ALL UP0, P1 ;  /* 0x0000000000ff7886 */ /* 0x000fe20000800000 */
[----:B------:R-:W-:Y:S10]  /*5290*/  UPRMT UR4, UR54, 0x654, UR9 ;  /* 0x0000065436047896 */ /* 0x000ff40008000009 */
[----:B------:R1:W-:Y:S01]  /*52a0*/  @!UP0 UTMALDG.3D [UR8], [UR18], desc[UR20] ;  /* 0x00001408120085b4 */ /* 0x0003e20008011000 */
[----:B------:R3:W-:Y:S01]  /*52b0*/  @!P1 SYNCS.ARRIVE.TRANS64.RED.A0TR RZ, [UR5+0x60], R7 ;  /* 0x00006007ffff99a7 */ /* 0x0007e20008300405 */
[----:B------:R-:W-:Y:S01]  /*52c0*/  SYNCS.ARRIVE.TRANS64.RED.A1T0 RZ, [UR4], RZ ;  /* 0x000000ffffff79a7 */ /* 0x000fe20008100404 */
[----:B------:R-:W-:Y:S04]  /*52d0*/  UIADD3 UR4, UPT, UPT, UR6, 0x1, URZ ;  /* 0x0000000106047890 */ /* 0x000fe8000fffe0ff */
[----:B------:R-:W-:Y:S04]  /*52e0*/  UISETP.NE.AND UP0, UPT, UR4, 0x3, UPT ;  /* 0x000000030400788c */ /* 0x000fe8000bf05270 */
[----:B------:R-:W-:Y:S06]  /*52f0*/  USEL UR5, URZ, 0x1, UP0 ;  /* 0x00000001ff057887 */ /* 0x000fec0008000000 */
[----:B------:R-:W-:Y:S01]  /*5300*/  LOP3.LUT R15, R15, UR5, RZ, 0x3c, !PT ;  /* 0x000000050f0f7c12 */ /* 0x000fe2000f8e3cff */
[----:B-1----:R-:W-:Y:S01]  /*5310*/  USEL UR12, UR4, URZ, UP0 ;  /* 0x000000ff040c7287 */ /* 0x002fe20008000000 */
[----:B------:R-:W-:Y:S11]  /*5320*/  BRA.U UP1, `(.L_x_89) ;  /* 0xfffffff101f07547 */ /* 0x000ff6000b83ffff */
[----:B------:R-:W-:Y:S01]  /*5330*/  UIADD3 UR24, UPT, UPT, UR24, 0x78, URZ ;  /* 0x0000007818187890 */ /* 0x000fe2000fffe0ff */
[----:B------:R-:W-:-:S03]  /*5340*/  SHF.L.U32 R2, R15, 0x1f, RZ ;  /* 0x0000001f0f027819 */ /* 0x000fc600000006ff */
[----:B------:R-:W-:-:S09]  /*5350*/  ULEA UR4, UR12, UR24, 0x3 ;  /* 0x000000180c047291 */ /* 0x000fd2000f8e18ff */
[----:B------:R-:W1:Y:S02]  /*5360*/  SYNCS.PHASECHK.TRANS64.TRYWAIT P0, [UR4], R2 ;  /* 0x00000002ff0075a7 */ /* 0x000e640008001104 */
[----:B-1----:R-:W-:Y:S05]  /*5370*/  @!P0 BRA `(.L_x_90) ;  /* 0x0000003000488947 */ /* 0x002fea0003800000 */
.L_x_166:
        /* <DEDUP_REMOVED lines=9> */
.L_x_168:
[----:B------:R-:W-:-:S04]  /*5410*/  UIADD3 UR4, UPT, UPT, UR4, 0x1, URZ ;  /* 0x0000000104047890 */ /* 0x000fc8000fffe0ff */
[----:B------:R-:W-:-:S04]  /*5420*/  UISETP.NE.AND UP0, UPT, UR4, 0x3, UPT ;  /* 0x000000030400788c */ /* 0x000fc8000bf05270 */
[----:B------:R-:W-:Y:S02]  /*5430*/  USEL UR5, URZ, 0x1, UP0 ;  /* 0x00000001ff057887 */ /* 0x000fe40008000000 */
[----:B------:R-:W-:-:S04]  /*5440*/  USEL UR4, UR4, URZ, UP0 ;  /* 0x000000ff04047287 */ /* 0x000fc80008000000 */
[----:B------:R-:W-:Y:S01]  /*5450*/  ULEA UR4, UR4, UR24, 0x3 ;  /* 0x0000001804047291 */ /* 0x000fe2000f8e18ff */
[----:B-1----:R-:W-:-:S04]  /*5460*/  LOP3.LUT R2, R15, UR5, RZ, 0x3c, !PT ;  /* 0x000000050f027c12 */ /* 0x002fc8000f8e3cff */
[----:B------:R-:W-:Y:S01]  /*5470*/  SHF.L.U32 R2, R2, 0x1f, RZ ;  /* 0x0000001f02027819 */ /* 0x000fe200000006ff */
[----:B------:R-:W-:-:S07]  /*5480*/  IMAD.U32 R0, RZ, RZ, UR4 ;  /* 0x00000004ff007e24 */ /* 0x000fce000f8e00ff */
.L_x_92:
[----:B-1----:R1:W4:Y:S02]  /*5490*/  SYNCS.PHASECHK.TRANS64.TRYWAIT P0, [R0+URZ], R2 ;  /* 0x00000002000075a7 */ /* 0x00232400080011ff */
[----:B----4-:R-:W-:Y:S05]  /*54a0*/  @!P0 NANOSLEEP.SYNCS 0x989680 ;  /* 0x009896800000895d */ /* 0x010fea0003900000 */
[----:B------:R-:W4:Y:S02]  /*54b0*/  @!P0 SYNCS.PHASECHK.TRANS64 P0, [R0+URZ], R2 ;  /* 0x00000002000085a7 */ /* 0x000f2400080010ff */
[----:B--2-4-:R-:W-:Y:S05]  /*54c0*/  @P0 EXIT ;  /* 0x000000000000094d */ /* 0x014fea0003800000 */
[----:B------:R-:W-:Y:S05]  /*54d0*/  BRA `(.L_x_92) ;  /* 0xfffffffc00ec7947 */ /* 0x000fea000383ffff */
.L_x_80:
[----:B------:R-:W-:-:S06]  /*54e0*/  UISETP.GE.AND UP0, UPT, UR22, 0x4, UPT ;  /* 0x000000041600788c */ /* 0x000fcc000bf06270 */
[----:B------:R-:W-:-:S13]  /*54f0*/  PLOP3.LUT P0, PT, PT, PT, UP0, 0x80, 0x8 ;  /* 0x000000000008781c */ /* 0x000fda0003f0f008 */
[----:B-1----:R-:W-:Y:S05]  /*5500*/  @!P0 EXIT ;  /* 0x000000000000894d */ /* 0x002fea0003800000 */
[----:B------:R-:W-:Y:S01]  /*5510*/  BAR.SYNC.DEFER_BLOCKING 0x6, 0xa0 ;  /* 0x0182800000007b1d */ /* 0x000fe20000010000 */
[C---:B------:R-:W-:Y:S01]  /*5520*/  IMAD.SHL.U32 R3, R55.reuse, 0x20, RZ ;  /* 0x0000002037037824 */ /* 0x040fe200078e00ff */
[C---:B------:R-:W-:Y:S01]  /*5530*/  LOP3.LUT P0, RZ, R55.reuse, 0x4, RZ, 0xc0, !PT ;  /* 0x0000000437ff7812 */ /* 0x040fe2000780c0ff */
[C---:B------:R-:W-:Y:S01]  /*5540*/  IMAD.SHL.U32 R2, R55.reuse, 0x10, RZ ;  /* 0x0000001037027824 */ /* 0x040fe200078e00ff */
[----:B------:R-:W-:Y:S01]  /*5550*/  CS2R R52, SRZ ;  /* 0x0000000000347805 */ /* 0x000fe2000001ff00 */
[----:B------:R-:W-:Y:S01]  /*5560*/  IMAD.SHL.U32 R44, R55, 0x4, RZ ;  /* 0x00000004372c7824 */ /* 0x000fe200078e00ff */
[----:B------:R-:W-:Y:S01]  /*5570*/  UMOV UR44, 0x400 ;  /* 0x00000400002c7882 */ /* 0x000fe20000000000 */
[----:B------:R-:W1:Y:S01]  /*5580*/  LDCU.64 UR4, c[0x0][0x890] ;  /* 0x00011200ff0477ac */ /* 0x000e620008000a00 */
[----:B------:R-:W2:Y:S01]  /*5590*/  LDC.64 R42, c[0x0][0x8b0] ;  /* 0x00022c00ff2a7b82 */ /* 0x000ea20000000a00 */
[----:B------:R-:W-:Y:S01]  /*55a0*/  LOP3.LUT R4, R3, 0xc0, RZ, 0xc0, !PT ;  /* 0x000000c003047812 */ /* 0x000fe200078ec0ff */
[----:B------:R-:W-:Y:S01]  /*55b0*/  IMAD.U32 R23, R55, 0x10000, RZ ;  /* 0x0001000037177824 */ /* 0x000fe200078e00ff */
[----:B------:R-:W-:Y:S01]  /*55c0*/  ULEA UR44, UR54, UR44, 0x18 ;  /* 0x0000002c362c7291 */ /* 0x000fe2000f8ec0ff */
[----:B------:R-:W-:Y:S01]  /*55d0*/  LOP3.LUT R2, R2, 0x600, RZ, 0xc0, !PT ;  /* 0x0000060002027812 */ /* 0x000fe200078ec0ff */
[----:B------:R-:W-:Y:S01]  /*55e0*/  IMAD.MOV.U32 R54, RZ, RZ, 0x10 ;  /* 0x00000010ff367424 */ /* 0x000fe200078e00ff */
[----:B------:R-:W-:Y:S01]  /*55f0*/  LOP3.LUT R44, R4, 0x18, R44, 0xf8, !PT ;  /* 0x00000018042c7812 */ /* 0x000fe200078ef82c */
[----:B------:R-:W-:Y:S01]  /*5600*/  IMAD.MOV.U32 R22, RZ, RZ, RZ ;  /* 0x000000ffff167224 */ /* 0x000fe200078e00ff */
[----:B------:R-:W3:Y:S01]  /*5610*/  LDC.64 R40, c[0x0][0x8a8] ;  /* 0x00022a00ff287b82 */ /* 0x000ee20000000a00 */
[----:B------:R-:W-:Y:S01]  /*5620*/  SHF.R.U32.HI R4, RZ, 0x1, R55 ;  /* 0x00000001ff047819 */ /* 0x000fe20000011637 */
[----:B------:R-:W-:Y:S01]  /*5630*/  IMAD.MOV.U32 R51, RZ, RZ, RZ ;  /* 0x000000ffff337224 */ /* 0x000fe200078e00ff */
[----:B------:R-:W-:Y:S01]  /*5640*/  LOP3.LUT R2, R2, 0x20, R3, 0xf8, !PT ;  /* 0x0000002002027812 */ /* 0x000fe200078ef803 */
[----:B------:R-:W4:Y:S01]  /*5650*/  LDCU UR63, c[0x0][0x370] ;  /* 0x00006e00ff3f77ac */ /* 0x000f220008000800 */
[----:B------:R-:W-:-:S02]  /*5660*/  LOP3.LUT R23, R23, 0x600000, RZ, 0xc0, !PT ;  /* 0x0060000017177812 */ /* 0x000fc400078ec0ff */
[----:B------:R-:W-:Y:S01]  /*5670*/  LOP3.LUT R44, R44, 0x8, R4, 0x78, !PT ;  /* 0x000000082c2c7812 */ /* 0x000fe200078e7804 */
[----:B------:R-:W4:Y:S01]  /*5680*/  LDS R0, [UR44+0x150] ;  /* 0x0001502cff007984 */ /* 0x000f220008000800 */
[----:B-1----:R-:W-:Y:S01]  /*5690*/  IMAD.U32 R57, RZ, RZ, UR4 ;  /* 0x00000004ff397e24 */ /* 0x002fe2000f8e00ff */
[----:B------:R-:W-:Y:S01]  /*56a0*/  UIADD3 UR4, UPT, UPT, UR44, 0x200, URZ ;  /* 0x000002002c047890 */ /* 0x000fe2000fffe0ff */
[----:B------:R-:W-:Y:S01]  /*56b0*/  LOP3.LUT R2, R2, 0x100, R3, 0xf8, !PT ;  /* 0x0000010002027812 */ /* 0x000fe200078ef803 */
[----:B------:R-:W-:Y:S01]  /*56c0*/  IMAD.U32 R56, RZ, RZ, UR5 ;  /* 0x00000005ff387e24 */ /* 0x000fe2000f8e00ff */
[----:B------:R-:W-:Y:S01]  /*56d0*/  LOP3.LUT R55, R55, 0x60, RZ, 0xc0, !PT ;  /* 0x0000006037377812 */ /* 0x000fe200078ec0ff */
[----:B------:R-:W1:Y:S01]  /*56e0*/  LDCU UR43, c[0x0][0xb0c] ;  /* 0x00016180ff2b77ac */ /* 0x000e620008000800 */
[----:B------:R-:W-:Y:S01]  /*56f0*/  LOP3.LUT R44, R2, R44, RZ, 0xfc, !PT ;  /* 0x0000002c022c7212 */ /* 0x000fe200078efcff */
[----:B------:R-:W-:Y:S01]  /*5700*/  IMAD.U32 R59, RZ, RZ, UR4 ;  /* 0x00000004ff3b7e24 */ /* 0x000fe2000f8e00ff */
[----:B------:R-:W-:Y:S01]  /*5710*/  SEL R54, R54, 0xfffffff0, !P0 ;  /* 0xfffffff036367807 */ /* 0x000fe20004000000 */
[----:B------:R-:W1:Y:S01]  /*5720*/  LDCU UR39, c[0x0][0xb30] ;  /* 0x00016600ff2777ac */ /* 0x000e620008000800 */
[----:B------:R-:W1:Y:S01]  /*5730*/  LDCU.64 UR60, c[0x0][0x888] ;  /* 0x00011100ff3c77ac */ /* 0x000e620008000a00 */
[----:B------:R-:W1:Y:S01]  /*5740*/  LDCU.64 UR40, c[0x0][0xb28] ;  /* 0x00016500ff2877ac */ /* 0x000e620008000a00 */
[----:B------:R-:W1:Y:S01]  /*5750*/  LDCU.128 UR56, c[0x0][0xb10] ;  /* 0x00016200ff3877ac */ /* 0x000e620008000c00 */
[----:B------:R-:W1:Y:S01]  /*5760*/  LDCU UR62, c[0x0][0x374] ;  /* 0x00006e80ff3e77ac */ /* 0x000e620008000800 */
[----:B------:R-:W-:Y:S01]  /*5770*/  UMOV UR55, 0x1 ;  /* 0x0000000100377882 */ /* 0x000fe20000000000 */
[----:B------:R-:W-:Y:S01]  /*5780*/  UMOV UR46, URZ ;  /* 0x000000ff002e7c82 */ /* 0x000fe20008000000 */
[----:B------:R-:W-:Y:S01]  /*5790*/  UMOV UR53, URZ ;  /* 0x000000ff00357c82 */ /* 0x000fe20008000000 */
[----:B------:R-:W-:Y:S01]  /*57a0*/  UMOV UR52, URZ ;  /* 0x000000ff00347c82 */ /* 0x000fe20008000000 */
[----:B-1234-:R-:W-:-:S07]  /*57b0*/  IMAD.IADD R23, R0, 0x1, R23 ;  /* 0x0000000100177824 */ /* 0x01efce00078e0217 */
.L_x_123:
[C---:B------:R-:W-:Y:S02]  /*57c0*/  LEA R0, R51.reuse, UR44, 0x3 ;  /* 0x0000002c33007c11 */ /* 0x040fe4000f8e18ff */
[----:B------:R-:W-:Y:S02]  /*57d0*/  SHF.L.U32 R2, R52, 0x1f, RZ ;  /* 0x0000001f34027819 */ /* 0x000fe400000006ff */
[----:B-1----:R-:W-:Y:S02]  /*57e0*/  LEA R4, R51, UR44, 0x4 ;  /* 0x0000002c33047c11 */ /* 0x002fe4000f8e20ff */
[----:B------:R-:W1:Y:S02]  /*57f0*/  SYNCS.PHASECHK.TRANS64.TRYWAIT P0, [R0+URZ+0xa0], R2 ;  /* 0x0000a002000075a7 */ /* 0x000e6400080011ff */
[----:B-1----:R-:W-:Y:S05]  /*5800*/  @!P0 BRA `(.L_x_93) ;  /* 0x0000002c00548947 */ /* 0x002fea0003800000 */
.L_x_169:
[----:B------:R-:W-:Y:S01]  /*5810*/  R2UR UR7, R58 ;  /* 0x000000003a0772ca */ /* 0x000fe200000e0000 */
[----:B------:R-:W2:Y:S01]  /*5820*/  LDS.128 R4, [R4+0x130] ;  /* 0x0001300004047984 */ /* 0x000ea20000000c00 */
[----:B-1----:R-:W-:Y:S01]  /*5830*/  VIADD R0, R0, 0xb0 ;  /* 0x000000b000007836 */ /* 0x002fe20000000000 */
[----:B------:R-:W-:Y:S04]  /*5840*/  UISETP.GE.AND UP0, UPT, UR42, 0x1, UPT ;  /* 0x000000012a00788c */ /* 0x000fe8000bf06270 */
[----:B------:R-:W-:Y:S01]  /*5850*/  PRMT R0, RZ, 0x654, R0 ;  /* 0x00000654ff007816 */ /* 0x000fe20000000000 */
[----:B------:R-:W-:Y:S01]  /*5860*/  @!PT LDS RZ, [RZ] ;  /* 0x00000000fffff984 */ /* 0x000fe20000000800 */
[----:B------:R-:W-:Y:S01]  /*5870*/  @!PT LDS RZ, [RZ] ;  /* 0x00000000fffff984 */ /* 0x000fe20000000800 */
[----:B------:R-:W-:Y:S01]  /*5880*/  @!PT LDS RZ, [RZ] ;  /* 0x00000000fffff984 */ /* 0x000fe20000000800 */
[----:B------:R-:W-:Y:S01]  /*5890*/  @!PT LDS RZ, [RZ] ;  /* 0x00000000fffff984 */ /* 0x000fe20000000800 */
[----:B------:R1:W-:Y:S06]  /*58a0*/  MEMBAR.ALL.CTA ;  /* 0x0000000000007992 */ /* 0x0003ec0000008000 */
[----:B-1----:R-:W1:Y:S02]  /*58b0*/  FENCE.VIEW.ASYNC.S ;  /* 0x00000000000073c6 */ /* 0x002e640000000000 */
[----:B-1----:R1:W-:Y:S01]  /*58c0*/  SYNCS.ARRIVE.TRANS64.RED.A1T0 RZ, [R0+URZ], RZ ;  /* 0x000000ff00ff79a7 */ /* 0x0023e200081004ff */
[----:B--2---:R-:W-:Y:S11]  /*58d0*/  LOP3.LUT P0, RZ, R6, 0x1, RZ, 0xc0, !PT ;  /* 0x0000000106ff7812 */ /* 0x004ff6000780c0ff */
[----:B------:R-:W-:Y:S02]  /*58e0*/  @!UPT UIADD3 URZ, UPT, UPT, URZ, URZ, URZ ;  /* 0x000000fffffff290 */ /* 0x000fe4000fffe0ff */
[----:B------:R-:W-:Y:S01]  /*58f0*/  VOTEU.ANY UP1, P0 ;  /* 0x0000000000ff7886 */ /* 0x000fe20000020100 */
[----:B------:R-:W-:Y:S01]  /*5900*/  PLOP3.LUT P0, PT, PT, PT, UP1, 0x80, 0x8 ;  /* 0x000000000008781c */ /* 0x000fe20003f0f018 */
[----:B------:R-:W-:Y:S06]  /*5910*/  UP2UR UR4, UPR, URZ, 0x2 ;  /* 0x00000002ff047883 */ /* 0x000fec0008000000 */
[----:B------:R-:W-:Y:S06]  /*5920*/  IMAD.U32 R60, RZ, RZ, UR4 ;  /* 0x00000004ff3c7e24 */ /* 0x000fec000f8e00ff */
[----:B------:R-:W-:Y:S02]  /*5930*/  @P0 SHF.R.U32.HI R2, RZ, 0x10, R5 ;  /* 0x00000010ff020819 */ /* 0x000fe40000011605 */
[----:B------:R-:W-:Y:S02]  /*5940*/  @P0 MOV R3, R4 ;  /* 0x0000000400030202 */ /* 0x000fe40000000f00 */
[----:B------:R-:W-:Y:S02]  /*5950*/  @P0 R2UR UR4, R2 ;  /* 0x00000000020402ca */ /* 0x000fe400000e0000 */
[----:B------:R-:W-:Y:S02]  /*5960*/  @P0 LOP3.LUT R4, R5, 0xffff, RZ, 0xc0, !PT ;  /* 0x0000ffff05040812 */ /* 0x000fe400078ec0ff */
[----:B------:R-:W-:Y:S02]  /*5970*/  @P0 R2UR UR6, R3 ;  /* 0x00000000030602ca */ /* 0x000fe400000e0000 */
[----:B------:R-:W-:Y:S07]  /*5980*/  @P0 R2UR UR5, R4 ;  /* 0x00000000040502ca */ /* 0x000fee00000e0000 */
[----:B------:R-:W-:Y:S02]  /*5990*/  @UP1 UMOV UR7, UR4 ;  /* 0x0000000400071c82 */ /* 0x000fe40008000000 */
[----:B------:R-:W-:Y:S02]  /*59a0*/  IMAD.U32 R58, RZ, RZ, UR7 ;  /* 0x00000007ff3a7e24 */ /* 0x000fe4000f8e00ff */
[----:B------:R-:W-:Y:S02]  /*59b0*/  @UP1 UMOV UR38, UR6 ;  /* 0x0000000600261c82 */ /* 0x000fe40008000000 */
[----:B------:R-:W-:Y:S01]  /*59c0*/  @UP1 UMOV UR37, UR5 ;  /* 0x0000000500251c82 */ /* 0x000fe20008000000 */
[----:B-1----:R-:W-:Y:S05]  /*59d0*/  BRA.U !UP0, `(.L_x_94) ;  /* 0x0000000108cc7547 */ /* 0x002fea000b800000 */
[----:B------:R-:W1:Y:S01]  /*59e0*/  LDCU UR12, c[0x0][0xb20] ;  /* 0x00016400ff0c77ac */ /* 0x000e620008000800 */
[----:B------:R-:W-:Y:S02]  /*59f0*/  UIMAD.WIDE.U32 UR4, UR62, UR59, URZ ;  /* 0x0000003b3e0472a5 */ /* 0x000fe4000f8e00ff */
[----:B------:R-:W-:Y:S02]  /*5a00*/  UIMAD.WIDE.U32 UR6, UR63, UR56, URZ ;  /* 0x000000383f0672a5 */ /* 0x000fe4000f8e00ff */
[----:B------:R-:W-:Y:S02]  /*5a10*/  UISETP.NE.AND UP0, UPT, UR58, 0x1, UPT ;  /* 0x000000013a00788c */ /* 0x000fe4000bf05270 */
[----:B------:R-:W-:Y:S02]  /*5a20*/  UIMAD.WIDE.U32 UR8, UR37, UR59, URZ ;  /* 0x0000003b250872a5 */ /* 0x000fe4000f8e00ff */
[----:B------:R-:W-:Y:S02]  /*5a30*/  UIMAD.WIDE.U32 UR10, UR38, UR56, URZ ;  /* 0x00000038260a72a5 */ /* 0x000fe4000f8e00ff */
[----:B------:R-:W-:Y:S02]  /*5a40*/  UISETP.NE.AND UP1, UPT, UR43, 0x1, UPT ;  /* 0x000000012b00788c */ /* 0x000fe4000bf25270 */
[----:B------:R-:W-:Y:S01]  /*5a50*/  UISETP.NE.AND UP2, UPT, UR42, 0x1, UPT ;  /* 0x000000012a00788c */ /* 0x000fe2000bf45270 */
[----:B------:R-:W-:Y:S02]  /*5a60*/  UMOV UR4, UR5 ;  /* 0x0000000500047c82 */ /* 0x000fe40008000000 */
[----:B-1----:R-:W-:Y:S03]  /*5a70*/  USHF.R.U32.HI UR5, URZ, UR12, UR4 ;  /* 0x0000000cff057299 */ /* 0x002fe60008011604 */
[----:B------:R-:W-:Y:S02]  /*5a80*/  UMOV UR4, UR7 ;  /* 0x0000000700047c82 */ /* 0x000fe40008000000 */
[----:B------:R-:W-:Y:S02]  /*5a90*/  USHF.R.U32.HI UR7, URZ, UR57, UR4 ;  /* 0x00000039ff077299 */ /* 0x000fe40008011604 */
[----:B------:R-:W-:Y:S02]  /*5aa0*/  USEL UR4, UR62, UR5, !UP0 ;  /* 0x000000053e047287 */ /* 0x000fe4000c000000 */
[----:B------:R-:W-:Y:S01]  /*5ab0*/  USEL UR7, UR63, UR7, !UP1 ;  /* 0x000000073f077287 */ /* 0x000fe2000c800000 */
[----:B------:R-:W-:Y:S01]  /*5ac0*/  UMOV UR5, UR9 ;  /* 0x0000000900057c82 */ /* 0x000fe20008000000 */
[----:B------:R-:W-:Y:S02]  /*5ad0*/  UIMAD.WIDE.U32 UR8, UR4, UR40, URZ ;  /* 0x00000028040872a5 */ /* 0x000fe4000f8e00ff */
[----:B------:R-:W-:Y:S03]  /*5ae0*/  USHF.R.U32.HI UR6, URZ, UR12, UR5 ;  /* 0x0000000cff067299 */ /* 0x000fe60008011605 */
[----:B------:R-:W-:Y:S01]  /*5af0*/  UMOV UR5, UR11 ;  /* 0x0000000b00057c82 */ /* 0x000fe20008000000 */
[----:B------:R-:W-:Y:S02]  /*5b00*/  UIMAD.WIDE.U32 UR10, UR7, UR40, URZ ;  /* 0x00000028070a72a5 */ /* 0x000fe4000f8e00ff */
[----:B------:R-:W-:Y:S02]  /*5b10*/  USHF.R.U32.HI UR12, URZ, UR57, UR5 ;  /* 0x00000039ff0c7299 */ /* 0x000fe40008011605 */
[----:B------:R-:W-:Y:S01]  /*5b20*/  USEL UR6, UR37, UR6, !UP0 ;  /* 0x0000000625067287 */ /* 0x000fe2000c000000 */
[----:B------:R-:W-:Y:S02]  /*5b30*/  UMOV UR5, UR9 ;  /* 0x0000000900057c82 */ /* 0x000fe40008000000 */
[----:B------:R-:W-:Y:S01]  /*5b40*/  UMOV UR10, UR11 ;  /* 0x0000000b000a7c82 */ /* 0x000fe20008000000 */
[----:B------:R-:W-:Y:S02]  /*5b50*/  @UP2 USHF.R.U32.HI UR4, URZ, UR41, UR5 ;  /* 0x00000029ff042299 */ /* 0x000fe40008011605 */
[----:B------:R-:W-:Y:S02]  /*5b60*/  @UP2 USHF.R.U32.HI UR7, URZ, UR41, UR10 ;  /* 0x00000029ff072299 */ /* 0x000fe4000801160a */
[----:B------:R-:W-:Y:S02]  /*5b70*/  UIMAD UR4, UR42, UR4, URZ ;  /* 0x000000042a0472a4 */ /* 0x000fe4000f8e02ff */
[----:B------:R-:W-:Y:S02]  /*5b80*/  UIMAD.WIDE.U32 UR10, UR6, UR40, URZ ;  /* 0x00000028060a72a5 */ /* 0x000fe4000f8e00ff */
[----:B------:R-:W-:Y:S02]  /*5b90*/  USEL UR5, UR38, UR12, !UP1 ;  /* 0x0000000c26057287 */ /* 0x000fe4000c800000 */
[----:B------:R-:W-:Y:S02]  /*5ba0*/  UIMAD UR8, UR42, UR7, URZ ;  /* 0x000000072a0872a4 */ /* 0x000fe4000f8e02ff */
[----:B------:R-:W-:Y:S03]  /*5bb0*/  UISETP.GE.AND UP0, UPT, UR6, UR4, UPT ;  /* 0x000000040600728c */ /* 0x000fe6000bf06270 */
[----:B------:R-:W-:Y:S01]  /*5bc0*/  UMOV UR4, UR11 ;  /* 0x0000000b00047c82 */ /* 0x000fe20008000000 */
[----:B------:R-:W-:Y:S02]  /*5bd0*/  UISETP.GE.OR UP0, UPT, UR5, UR8, UP0 ;  /* 0x000000080500728c */ /* 0x000fe40008706670 */
[----:B------:R-:W-:Y:S02]  /*5be0*/  USHF.R.U32.HI UR4, URZ, UR41, UR4 ;  /* 0x00000029ff047299 */ /* 0x000fe40008011604 */
[----:B------:R-:W-:Y:S02]  /*5bf0*/  UIMAD.WIDE.U32 UR8, UR5, UR40, URZ ;  /* 0x00000028050872a5 */ /* 0x000fe4000f8e00ff */
[----:B------:R-:W-:Y:S02]  /*5c00*/  USEL UR11, UR6, UR4, !UP2 ;  /* 0x00000004060b7287 */ /* 0x000fe4000d000000 */
[----:B------:R-:W-:Y:S02]  /*5c10*/  UIADD3 UR8, UPT, UPT, -UR5, URZ, URZ ;  /* 0x000000ff05087290 */ /* 0x000fe4000fffe1ff */
[----:B------:R-:W-:Y:S01]  /*5c20*/  UIADD3 UR10, UPT, UPT, -UR11, URZ, URZ ;  /* 0x000000ff0b0a7290 */ /* 0x000fe2000fffe1ff */
[----:B------:R-:W-:Y:S01]  /*5c30*/  @!UP0 UMOV UR4, UR9 ;  /* 0x0000000900048c82 */ /* 0x000fe20008000000 */
[----:B------:R-:W-:Y:S02]  /*5c40*/  UIADD3 UR9, UPT, UPT, -UR6, URZ, URZ ;  /* 0x000000ff06097290 */ /* 0x000fe4000fffe1ff */
[----:B------:R-:W-:Y:S02]  /*5c50*/  @!UP0 USHF.R.U32.HI UR4, URZ, UR41, UR4 ;  /* 0x00000029ff048299 */ /* 0x000fe40008011604 */
[----:B------:R-:W-:Y:S02]  /*5c60*/  UIMAD UR10, UR42, UR10, UR6 ;  /* 0x0000000a2a0a72a4 */ /* 0x000fe4000f8e0206 */
[----:B------:R-:W-:Y:S04]  /*5c70*/  @!UP0 USEL UR4, UR5, UR4, !UP2 ;  /* 0x0000000405048287 */ /* 0x000fe8000d000000 */
[----:B------:R-:W-:Y:S02]  /*5c80*/  @!UP0 UIMAD UR10, UR7, UR10, UR4 ;  /* 0x0000000a070a82a4 */ /* 0x000fe4000f8e0204 */
[----:B------:R-:W-:Y:S02]  /*5c90*/  @!UP0 UIADD3 UR11, UPT, UPT, UR11, -UR4, URZ ;  /* 0x800000040b0b8290 */ /* 0x000fe4000fffe0ff */
[----:B------:R-:W-:Y:S02]  /*5ca0*/  UIMAD UR7, UR43, UR8, UR38 ;  /* 0x000000082b0772a4 */ /* 0x000fe4000f8e0226 */
[----:B------:R-:W-:Y:S02]  /*5cb0*/  @!UP0 UIMAD UR6, UR11, UR42, UR5 ;  /* 0x0000002a0b0682a4 */ /* 0x000fe4000f8e0205 */
[----:B------:R-:W-:Y:S01]  /*5cc0*/  UIMAD UR4, UR58, UR9, UR37 ;  /* 0x000000093a0472a4 */ /* 0x000fe2000f8e0225 */
[----:B------:R-:W-:Y:S02]  /*5cd0*/  @!UP0 UMOV UR5, UR10 ;  /* 0x0000000a00058c82 */ /* 0x000fe40008000000 */
[----:B------:R-:W-:Y:S02]  /*5ce0*/  UIMAD UR38, UR5, UR43, UR7 ;  /* 0x0000002b052672a4 */ /* 0x000fe4000f8e0207 */
[----:B------:R-:W-:Y:S11]  /*5cf0*/  UIMAD UR37, UR6, UR58, UR4 ;  /* 0x0000003a062572a4 */ /* 0x000ff6000f8e0204 */
[----:B------:R-:W-:Y:S01]  /*5d00*/  @!UPT UIADD3 URZ, UPT, UPT, URZ, URZ, URZ ;  /* 0x000000fffffff290 */ /* 0x000fe2000fffe0ff */
.L_x_94:
[----:B------:R-:W-:Y:S01]  /*5d10*/  UISETP.NE.AND UP0, UPT, UR39, 0x1, UPT ;  /* 0x000000012700788c */ /* 0x000fe2000bf05270 */
[----:B------:R-:W-:Y:S01]  /*5d20*/  R2UR UR11, R59 ;  /* 0x000000003b0b72ca */ /* 0x000fe200000e0000 */
[----:B------:R-:W-:Y:S01]  /*5d30*/  USHF.L.U32 UR50, UR25, 0x6, URZ ;  /* 0x0000000619327899 */ /* 0x000fe200080006ff */
[----:B------:R-:W-:Y:S01]  /*5d40*/  IADD3 R51, PT, PT, R51, 0x1, RZ ;  /* 0x0000000133337810 */ /* 0x000fe20007ffe0ff */
[----:B------:R-:W-:Y:S07]  /*5d50*/  USHF.L.U32 UR49, UR26, 0x6, URZ ;  /* 0x000000061a317899 */ /* 0x000fee00080006ff */
[----:B------:R-:W1:Y:S01]  /*5d60*/  @!UP0 LDCU.128 UR12, c[0x0][0xb10] ;  /* 0x00016200ff0c87ac */ /* 0x000e620008000c00 */
[----:B------:R-:W2:Y:S01]  /*5d70*/  @!UP0 LDCU UR5, c[0x0][0xb0c] ;  /* 0x00016180ff0587ac */ /* 0x000ea20008000800 */
[----:B------:R-:W3:Y:S01]  /*5d80*/  @!UP0 LDCU UR10, c[0x0][0xb20] ;  /* 0x00016400ff0a87ac */ /* 0x000ee20008000800 */
[----:B-1----:R-:W-:Y:S02]  /*5d90*/  UIMAD.WIDE.U32 UR8, UR38, UR12, URZ ;  /* 0x0000000c260872a5 */ /* 0x002fe4000f8e00ff */
[----:B------:R-:W-:Y:S02]  /*5da0*/  UIMAD.WIDE.U32 UR6, UR37, UR15, URZ ;  /* 0x0000000f250672a5 */ /* 0x000fe4000f8e00ff */
[----:B------:R-:W-:Y:S03]  /*5db0*/  @!UP0 UISETP.NE.AND UP1, UPT, UR14, 0x1, UPT ;  /* 0x000000010e00888c */ /* 0x000fe6000bf25270 */
[----:B------:R-:W-:Y:S01]  /*5dc0*/  @!UP0 UMOV UR4, UR9 ;  /* 0x0000000900048c82 */ /* 0x000fe20008000000 */
[----:B--2---:R-:W-:Y:S02]  /*5dd0*/  @!UP0 UISETP.NE.AND UP2, UPT, UR5, 0x1, UPT ;  /* 0x000000010500888c */ /* 0x004fe4000bf45270 */
[----:B------:R-:W-:Y:S01]  /*5de0*/  @!UP0 USHF.R.U32.HI UR4, URZ, UR13, UR4 ;  /* 0x0000000dff048299 */ /* 0x000fe20008011604 */
[----:B------:R-:W-:Y:S02]  /*5df0*/  @!UP0 UMOV UR6, UR7 ;  /* 0x0000000700068c82 */ /* 0x000fe40008000000 */
[----:B---3--:R-:W-:Y:S02]  /*5e00*/  @!UP0 USHF.R.U32.HI UR6, URZ, UR10, UR6 ;  /* 0x0000000aff068299 */ /* 0x008fe40008011606 */
[----:B------:R-:W-:Y:S02]  /*5e10*/  @!UP0 USEL UR7, UR38, UR4, !UP2 ;  /* 0x0000000426078287 */ /* 0x000fe4000d000000 */
[----:B------:R-:W-:Y:S04]  /*5e20*/  @!UP0 USEL UR6, UR37, UR6, !UP1 ;  /* 0x0000000625068287 */ /* 0x000fe8000c800000 */
[----:B------:R-:W-:Y:S02]  /*5e30*/  @!UP0 UIADD3 UR4, UPT, UPT, -UR7, UR6, URZ ;  /* 0x0000000607048290 */ /* 0x000fe4000fffe1ff */
[----:B------:R-:W-:Y:S02]  /*5e40*/  @!UP0 UIADD3 UR6, UPT, UPT, UR7, -UR6, URZ ;  /* 0x8000000607068290 */ /* 0x000fe4000fffe0ff */
[----:B------:R-:W-:Y:S02]  /*5e50*/  @!UP0 UIMAD UR38, UR4, UR5, UR38 ;  /* 0x00000005042682a4 */ /* 0x000fe4000f8e0226 */
[----:B------:R-:W-:Y:S02]  /*5e60*/  @!UP0 UIMAD UR37, UR6, UR14, UR37 ;  /* 0x0000000e062582a4 */ /* 0x000fe4000f8e0225 */
[----:B------:R-:W-:Y:S09]  /*5e70*/  ULOP3.LUT UP0, URZ, UR11, 0x1b0, URZ, 0xc0, !UPT ;  /* 0x000001b00bff7892 */ /* 0x000ff2000f80c0ff */
[----:B------:R-:W-:Y:S05]  /*5e80*/  BRA.U !UP0, `(.L_x_95) ;  /* 0x00000001087c7547 */ /* 0x000fea000b800000 */
[----:B------:R-:W1:Y:S01]  /*5e90*/  LDCU.64 UR8, c[0x4][0x80] ;  /* 0x01001000ff0877ac */ /* 0x000e620008000a00 */
[----:B------:R-:W-:Y:S01]  /*5ea0*/  MOV R2, 0x0 ;  /* 0x0000000000027802 */ /* 0x000fe20000000f00 */
[----:B------:R-:W-:Y:S02]  /*5eb0*/  HFMA2 R12, -RZ, RZ, 0, 5.9604644775390625e-08 ;  /* 0x00000001ff0c7431 */ /* 0x000fe400000001ff */
[----:B------:R-:W-:Y:S01]  /*5ec0*/  IMAD.MOV.U32 R8, RZ, RZ, 0x70 ;  /* 0x00000070ff087424 */ /* 0x000fe200078e00ff */
[----:B------:R2:W3:Y:S01]  /*5ed0*/  LDC.64 R14, c[0x4][R2] ;  /* 0x01000000020e7b82 */ /* 0x0004e20000000a00 */
[----:B------:R-:W4:Y:S01]  /*5ee0*/  LDCU.64 UR6, c[0x4][0x88] ;  /* 0x01001100ff0677ac */ /* 0x000f220008000a00 */
[----:B------:R-:W-:Y:S01]  /*5ef0*/  IMAD.MOV.U32 R13, RZ, RZ, RZ ;  /* 0x000000ffff0d7224 */ /* 0x000fe200078e00ff */
[----:B------:R-:W2:Y:S01]  /*5f00*/  LDCU.64 UR4, c[0x4][0x8] ;  /* 0x01000100ff0477ac */ /* 0x000ea20008000a00 */
[----:B-1----:R-:W-:Y:S01]  /*5f10*/  MOV R5, UR9 ;  /* 0x0000000900057c02 */ /* 0x002fe20008000f00 */
[----:B------:R-:W-:Y:S01]  /*5f20*/  IMAD.U32 R4, RZ, RZ, UR8 ;  /* 0x00000008ff047e24 */ /* 0x000fe2000f8e00ff */
[----:B----4-:R-:W-:Y:S01]  /*5f30*/  MOV R7, UR7 ;  /* 0x0000000700077c02 */ /* 0x010fe20008000f00 */
[----:B------:R-:W-:Y:S01]  /*5f40*/  IMAD.U32 R6, RZ, RZ, UR6 ;  /* 0x00000006ff067e24 */ /* 0x000fe2000f8e00ff */
[----:B--2---:R-:W-:Y:S01]  /*5f50*/  MOV R11, UR5 ;  /* 0x00000005000b7c02 */ /* 0x004fe20008000f00 */
[----:B------:R-:W-:Y:S02]  /*5f60*/  IMAD.U32 R10, RZ, RZ, UR4 ;  /* 0x00000004ff0a7e24 */ /* 0x000fe4000f8e00ff */
[----:B------:R-:W-:Y:S07]  /*5f70*/  LEPC R20, `(.L_x_96) ;  /* 0x000000001014794e */ /* 0x000fee0000000000 */
[----:B---3-5:R-:W-:Y:S05]  /*5f80*/  CALL.ABS.NOINC R14 ;  /* 0x000000000e007343 */ /* 0x028fea0003c00000 */
.L_x_96:
[----:B------:R-:W1:Y:S01]  /*5f90*/  LDCU.64 UR8, c[0x4][0x80] ;  /* 0x01001000ff0877ac */ /* 0x000e620008000a00 */
[----:B------:R-:W2:Y:S01]  /*5fa0*/  LDC.64 R2, c[0x4][R2] ;  /* 0x0100000002027b82 */ /* 0x000ea20000000a00 */
[----:B------:R-:W-:Y:S02]  /*5fb0*/  HFMA2 R12, -RZ, RZ, 0, 5.9604644775390625e-08 ;  /* 0x00000001ff0c7431 */ /* 0x000fe400000001ff */
[----:B------:R-:W-:Y:S02]  /*5fc0*/  IMAD.MOV.U32 R8, RZ, RZ, 0x70 ;  /* 0x00000070ff087424 */ /* 0x000fe400078e00ff */
[----:B------:R-:W-:Y:S01]  /*5fd0*/  IMAD.MOV.U32 R13, RZ, RZ, RZ ;  /* 0x000000ffff0d7224 */ /* 0x000fe200078e00ff */
[----:B------:R-:W3:Y:S01]  /*5fe0*/  LDCU.64 UR6, c[0x4][0x88] ;  /* 0x01001100ff0677ac */ /* 0x000ee20008000a00 */
[----:B------:R-:W4:Y:S01]  /*5ff0*/  LDCU.64 UR4, c[0x4][0x8] ;  /* 0x01000100ff0477ac */ /* 0x000f220008000a00 */
[----:B-1----:R-:W-:Y:S02]  /*6000*/  MOV R4, UR8 ;  /* 0x0000000800047c02 */ /* 0x002fe40008000f00 */
[----:B------:R-:W-:Y:S02]  /*6010*/  MOV R5, UR9 ;  /* 0x0000000900057c02 */ /* 0x000fe40008000f00 */
[----:B---3--:R-:W-:Y:S01]  /*6020*/  MOV R7, UR7 ;  /* 0x0000000700077c02 */ /* 0x008fe20008000f00 */
[----:B------:R-:W-:Y:S01]  /*6030*/  IMAD.U32 R6, RZ, RZ, UR6 ;  /* 0x00000006ff067e24 */ /* 0x000fe2000f8e00ff */
[----:B----4-:R-:W-:Y:S01]  /*6040*/  MOV R11, UR5 ;  /* 0x00000005000b7c02 */ /* 0x010fe20008000f00 */
[----:B------:R-:W-:Y:S02]  /*6050*/  IMAD.U32 R10, RZ, RZ, UR4 ;  /* 0x00000004ff0a7e24 */ /* 0x000fe4000f8e00ff */
[----:B------:R-:W-:Y:S07]  /*6060*/  LEPC R20, `(.L_x_95) ;  /* 0x000000001014794e */ /* 0x000fee0000000000 */
[----:B--2---:R-:W-:Y:S05]  /*6070*/  CALL.ABS.NOINC R2 ;  /* 0x0000000002007343 */ /* 0x004fea0003c00000 */
.L_x_95:
[----:B------:R-:W-:Y:S02]  /*6080*/  R2UR UR6, R49 ;  /* 0x00000000310672ca */ /* 0x000fe400000e0000 */
[----:B------:R-:W-:Y:S02]  /*6090*/  R2UR UR5, R57 ;  /* 0x00000000390572ca */ /* 0x000fe400000e0000 */
[----:B------:R-:W-:Y:S02]  /*60a0*/  R2UR UR4, R56 ;  /* 0x00000000380472ca */ /* 0x000fe400000e0000 */
[----:B------:R-:W-:Y:S02]  /*60b0*/  ISETP.NE.U32.AND P4, PT, R42, RZ, PT ;  /* 0x000000ff2a00720c */ /* 0x000fe40003f85070 */
[----:B------:R-:W-:Y:S02]  /*60c0*/  ISETP.NE.U32.AND P2, PT, RZ, UR60, PT ;  /* 0x0000003cff007c0c */ /* 0x000fe4000bf45070 */
[----:B------:R-:W-:Y:S02]  /*60d0*/  ISETP.NE.AND.EX P4, PT, R43, RZ, PT, P4 ;  /* 0x000000ff2b00720c */ /* 0x000fe40003f85340 */
[----:B------:R-:W-:Y:S01]  /*60e0*/  ISETP.NE.AND.EX P2, PT, RZ, UR61, PT, P2 ;  /* 0x0000003dff007c0c */ /* 0x000fe2000bf45320 */
[----:B------:R-:W-:Y:S02]  /*60f0*/  UISETP.NE.AND UP2, UPT, UR6, URZ, UPT ;  /* 0x000000ff0600728c */ /* 0x000fe4000bf45270 */
[----:B------:R-:W-:Y:S04]  /*6100*/  UISETP.NE.U32.AND UP0, UPT, UR5, URZ, UPT ;  /* 0x000000ff0500728c */ /* 0x000fe8000bf05070 */
[----:B------:R-:W-:Y:S01]  /*6110*/  UISETP.NE.AND.EX UP1, UPT, UR4, URZ, UPT, UP0 ;  /* 0x000000ff0400728c */ /* 0x000fe2000bf25300 */
[----:B------:R-:W-:Y:S01]  /*6120*/  PLOP3.LUT P1, PT, PT, PT, UP2, 0x80, 0x8 ;  /* 0x000000000008781c */ /* 0x000fe20003f2f028 */
[----:B------:R-:W-:Y:S03]  /*6130*/  UPLOP3.LUT UP0, UPT, UPT, UPT, UPT, 0x40, 0x4 ;  /* 0x000000000004789c */ /* 0x000fe60003f0e870 */
[----:B------:R-:W-:Y:S06]  /*6140*/  @UP2 UPLOP3.LUT UP0, UPT, UPT, UPT, UP1, 0x80, 0x8 ;  /* 0x000000000008289c */ /* 0x000fec0003f0f010 */
[----:B------:R-:W-:Y:S01]  /*6150*/  PLOP3.LUT P0, PT, PT, PT, UP0, 0x80, 0x8 ;  /* 0x000000000008781c */ /* 0x000fe20003f0f008 */
[----:B------:R-:W-:Y:S01]  /*6160*/  @!UPT UIADD3 URZ, UPT, UPT, URZ, URZ, URZ ;  /* 0x000000fffffff290 */ /* 0x000fe2000fffe0ff */
[----:B------:R-:W-:Y:S11]  /*6170*/  BRA.U !UP1, `(.L_x_97) ;  /* 0x0000000109407547 */ /* 0x000ff6000b800000 */
[----:B------:R-:W-:Y:S01]  /*6180*/  UISETP.NE.U32.AND UP0, UPT, UR60, URZ, UPT ;  /* 0x000000ff3c00728c */ /* 0x000fe2000bf05070 */
[----:B------:R-:W-:Y:S01]  /*6190*/  R2UR UR6, R57 ;  /* 0x00000000390672ca */ /* 0x000fe200000e0000 */
[----:B------:R-:W1:Y:S01]  /*61a0*/  LDCU.64 UR8, c[0x0][0x358] ;  /* 0x00006b00ff0877ac */ /* 0x000e620008000a00 */
[----:B------:R-:W-:Y:S02]  /*61b0*/  HFMA2 R45, -RZ, RZ, 0, 5.9604644775390625e-08 ;  /* 0x00000001ff2d7431 */ /* 0x000fe400000001ff */
[----:B------:R-:W-:Y:S01]  /*61c0*/  IMAD.MOV.U32 R0, RZ, RZ, 0x1 ;  /* 0x00000001ff007424 */ /* 0x000fe200078e00ff */
[----:B------:R-:W-:Y:S06]  /*61d0*/  UISETP.NE.AND.EX UP0, UPT, UR61, URZ, UPT, UP0 ;  /* 0x000000ff3d00728c */ /* 0x000fec000bf05300 */
[----:B------:R-:W-:Y:S05]  /*61e0*/  PLOP3.LUT P3, PT, PT, PT, UP0, 0x80, 0x8 ;  /* 0x000000000008781c */ /* 0x000fea0003f6f008 */
[----:B------:R-:W2:Y:S01]  /*61f0*/  @UP0 LDCU.64 UR4, c[0x0][0x888] ;  /* 0x00011100ff0407ac */ /* 0x000ea20008000a00 */
[----:B------:R-:W-:Y:S07]  /*6200*/  @UP0 UIMAD UR6, UR36, UR6, URZ ;  /* 0x00000006240602a4 */ /* 0x000fee000f8e02ff */
[----:B------:R-:W-:Y:S01]  /*6210*/  @!P3 PRMT R45, R0, 0x7610, R45 ;  /* 0x00007610002db816 */ /* 0x000fe2000000002d */
[----:B--2---:R-:W-:Y:S06]  /*6220*/  @UP0 UIMAD.WIDE UR4, UR6, 0x4, UR4 ;  /* 0x00000004060408a5 */ /* 0x004fec000f8e0204 */
[----:B-----5:R-:W-:Y:S02]  /*6230*/  IMAD.U32 R26, RZ, RZ, UR4 ;  /* 0x00000004ff1a7e24 */ /* 0x020fe4000f8e00ff */
[----:B------:R-:W-:Y:S03]  /*6240*/  IMAD.U32 R27, RZ, RZ, UR5 ;  /* 0x00000005ff1b7e24 */ /* 0x000fe6000f8e00ff */
[----:B------:R-:W2:Y:S02]  /*6250*/  @!UP0 LDCU UR4, c[0x0][0x880] ;  /* 0x00011000ff0487ac */ /* 0x000ea40008000800 */
[----:B-1----:R1:W5:Y:S02]  /*6260*/  @P3 LDG.E R26, desc[UR8][R26.64] ;  /* 0x000000081a1a3981 */ /* 0x002364000c1e1900 */
[----:B-12---:R-:W-:Y:S02]  /*6270*/  @!P3 MOV R26, UR4 ;  /* 0x00000004001abc02 */ /* 0x006fe40008000f00 */
.L_x_97:
[----:B------:R-:W-:Y:S05]  /*6280*/  @!P4 BRA `(.L_x_98) ;  /* 0x000000000024c947 */ /* 0x000fea0003800000 */
[----:B------:R-:W-:Y:S01]  /*6290*/  ISETP.NE.U32.AND P3, PT, R40, RZ, PT ;  /* 0x000000ff2800720c */ /* 0x000fe20003f65070 */
[----:B------:R-:W1:Y:S03]  /*62a0*/  LDCU.64 UR4, c[0x0][0x358] ;  /* 0x00006b00ff0477ac */ /* 0x000e660008000a00 */
[----:B------:R-:W-:Y:S11]  /*62b0*/  ISETP.NE.AND.EX P3, PT, R41, RZ, PT, P3 ;  /* 0x000000ff2900720c */ /* 0x000ff60003f65330 */
[----:B------:R-:W-:Y:S02]  /*62c0*/  @!UPT UIADD3 URZ, UPT, UPT, URZ, URZ, URZ ;  /* 0x000000fffffff290 */ /* 0x000fe4000fffe0ff */
[----:B------:R-:W2:Y:S01]  /*62d0*/  @P3 LDC.64 R2, c[0x0][0x8a8] ;  /* 0x00022a00ff023b82 */ /* 0x000ea20000000a00 */
[----:B------:R-:W-:Y:S04]  /*62e0*/  @P3 IMAD R0, R42, UR36, RZ ;  /* 0x000000242a003c24 */ /* 0x000fe8000f8e02ff */
[----:B--2---:R-:W-:Y:S05]  /*62f0*/  @P3 IMAD.WIDE R2, R0, 0x4, R2 ;  /* 0x0000000400023825 */ /* 0x004fea00078e0202 */
[----:B-1---5:R1:W5:Y:S02]  /*6300*/  @P3 LDG.E R24, desc[UR4][R2.64] ;  /* 0x0000000402183981 */ /* 0x022364000c1e1900 */
[----:B-1----:R-:W2:Y:S02]  /*6310*/  @!P3 LDC R24, c[0x0][0x8a0] ;  /* 0x00022800ff18bb82 */ /* 0x002ea40000000800 */
.L_x_98:
[----:B-----5:R-:W-:Y:S01]  /*6320*/  FSETP.NEU.AND P3, PT, R26, RZ, PT ;  /* 0x000000ff1a00720b */ /* 0x020fe20003f6d000 */
[----:B------:R-:W-:Y:S01]  /*6330*/  IMAD.U32 R2, RZ, RZ, UR46 ;  /* 0x0000002eff027e24 */ /* 0x000fe2000f8e00ff */
[----:B------:R-:W-:Y:S01]  /*6340*/  SEL R5, RZ, 0xffffffff, P2 ;  /* 0xffffffffff057807 */ /* 0x000fe20001000000 */
[----:B------:R-:W-:Y:S01]  /*6350*/  ULOP3.LUT UR4, UR55, 0x1, URZ, 0x3c, !UPT ;  /* 0x0000000137047892 */ /* 0x000fe2000f8e3cff */
[----:B------:R-:W-:Y:S01]  /*6360*/  @P1 LOP3.LUT P2, RZ, R45, 0xff, RZ, 0xc0, !PT ;  /* 0x000000ff2dff1812 */ /* 0x000fe2000784c0ff */
[----:B------:R-:W-:Y:S01]  /*6370*/  BSSY B1, `(.L_x_99) ;  /* 0x000003d000017945 */ /* 0x000fe20003800000 */
[----:B------:R-:W-:Y:S01]  /*6380*/  @P1 SEL R0, RZ, 0xffffffff, P3 ;  /* 0xffffffffff001807 */ /* 0x000fe20001800000 */
[----:B------:R-:W-:Y:S01]  /*6390*/  IMAD.MOV.U32 R65, RZ, RZ, 0x1 ;  /* 0x00000001ff417424 */ /* 0x000fe200078e00ff */
[----:B------:R-:W-:Y:S01]  /*63a0*/  LEA R2, R2, UR44, 0x3 ;  /* 0x0000002c02027c11 */ /* 0x000fe2000f8e18ff */
[----:B------:R-:W-:Y:S01]  /*63b0*/  IMAD.U32 R63, RZ, RZ, UR4 ;  /* 0x00000004ff3f7e24 */ /* 0x000fe2000f8e00ff */
[----:B------:R-:W-:Y:S01]  /*63c0*/  @P0 SEL R0, R5, R0, !P2 ;  /* 0x0000000005000207 */ /* 0x000fe20005000000 */
[----:B------:R-:W-:Y:S01]  /*63d0*/  IMAD.U32 R64, RZ, RZ, UR46 ;  /* 0x0000002eff407e24 */ /* 0x000fe2000f8e00ff */
[----:B------:R-:W-:Y:S02]  /*63e0*/  LEA R27, R22, UR44, 0x3 ;  /* 0x0000002c161b7c11 */ /* 0x000fe4000f8e18ff */
[----:B------:R-:W-:Y:S02]  /*63f0*/  CS2R R38, SRZ ;  /* 0x0000000000267805 */ /* 0x000fe4000001ff00 */
[----:B------:R-:W-:Y:S02]  /*6400*/  @P1 LOP3.LUT R0, R0, 0x1, RZ, 0xc0, !PT ;  /* 0x0000000100001812 */ /* 0x000fe400078ec0ff */
[----:B------:R-:W-:Y:S02]  /*6410*/  CS2R R36, SRZ ;  /* 0x0000000000247805 */ /* 0x000fe4000001ff00 */
[----:B------:R-:W-:Y:S02]  /*6420*/  SHF.L.U32 R3, R53, 0x1f, RZ ;  /* 0x0000001f35037819 */ /* 0x000fe400000006ff */
[----:B------:R-:W-:Y:S02]  /*6430*/  CS2R R30, SRZ ;  /* 0x00000000001e7805 */ /* 0x000fe4000001ff00 */
[----:B------:R-:W-:Y:S02]  /*6440*/  ISETP.NE.U32.OR P5, PT, R0, 0x1, !P1 ;  /* 0x000000010000780c */ /* 0x000fe40004fa5470 */
[----:B------:R-:W-:Y:S02]  /*6450*/  CS2R R28, SRZ ;  /* 0x00000000001c7805 */ /* 0x000fe4000001ff00 */
[----:B------:R-:W-:Y:S02]  /*6460*/  PLOP3.LUT P2, PT, PT, PT, UP1, 0x80, 0x8 ;  /* 0x000000000008781c */ /* 0x000fe40003f4f018 */
[----:B------:R-:W-:Y:S02]  /*6470*/  LEA.HI R25, R22, R22, RZ, 0x1 ;  /* 0x0000001616197211 */ /* 0x000fe400078f08ff */
[----:B------:R-:W-:Y:S02]  /*6480*/  LOP3.LUT P4, R50, R45, 0xff, RZ, 0xc0, !PT ;  /* 0x000000ff2d327812 */ /* 0x000fe4000788c0ff */
[----:B------:R-:W-:Y:S02]  /*6490*/  SEL R4, RZ, 0xffffffff, P3 ;  /* 0xffffffffff047807 */ /* 0x000fe40001800000 */
[----:B------:R-:W-:Y:S02]  /*64a0*/  P2R R61, PR, RZ, 0x20 ;  /* 0x00000020ff3d7803 */ /* 0x000fe40000000000 */
[----:B------:R-:W-:Y:S03]  /*64b0*/  @P5 SHF.L.U32 R0, R63, 0x1f, RZ ;  /* 0x0000001f3f005819 */ /* 0x000fe600000006ff */
[----:B------:R-:W-:Y:S01]  /*64c0*/  @P2 SEL R4, R5, R4, !P4 ;  /* 0x0000000405042207 */ /* 0x000fe20006000000 */
[----:B------:R1:W3:Y:S03]  /*64d0*/  @P5 SYNCS.PHASECHK.TRANS64.TRYWAIT P1, [R2+URZ+0x60], R0 ;  /* 0x00006000020055a7 */ /* 0x0002e600080211ff */
[----:B------:R-:W-:Y:S04]  /*64e0*/  LOP3.LUT R4, R4, 0x1, RZ, 0xc0, !PT ;  /* 0x0000000104047812 */ /* 0x000fe800078ec0ff */
[----:B------:R-:W-:Y:S04]  /*64f0*/  ISETP.NE.U32.AND P2, PT, R4, 0x1, PT ;  /* 0x000000010400780c */ /* 0x000fe80003f45070 */
[----:B------:R-:W-:Y:S01]  /*6500*/  P2R R66, PR, RZ, 0x4 ;  /* 0x00000004ff427803 */ /* 0x000fe20000000000 */
[----:B------:R4:W2:Y:S01]  /*6510*/  SYNCS.PHASECHK.TRANS64.TRYWAIT P0, [R27+URZ+0xc0], R3 ;  /* 0x0000c0031b0075a7 */ /* 0x0008a200080011ff */
[C---:B-1----:R-:W-:Y:S01]  /*6520*/  IMAD.SHL.U32 R0, R25.reuse, 0x20, RZ ;  /* 0x0000002019007824 */ /* 0x042fe200078e00ff */
[----:B------:R-:W-:Y:S04]  /*6530*/  LOP3.LUT R25, R25, 0xffe, RZ, 0xc0, !PT ;  /* 0x00000ffe19197812 */ /* 0x000fe800078ec0ff */
[----:B------:R-:W-:Y:S01]  /*6540*/  LOP3.LUT R0, R0, 0xffffffc0, RZ, 0xc0, !PT ;  /* 0xffffffc000007812 */ /* 0x000fe200078ec0ff */
[----:B------:R-:W-:Y:S04]  /*6550*/  IMAD.IADD R25, R22, 0x1, -R25 ;  /* 0x0000000116197824 */ /* 0x000fe800078e0a19 */
[----:B------:R-:W-:Y:S04]  /*6560*/  IMAD.IADD R0, R23, 0x1, R0 ;  /* 0x0000000117007824 */ /* 0x000fe800078e0200 */
[----:B------:R-:W-:Y:S01]  /*6570*/  IMAD R25, R25, 0x100000, R0 ;  /* 0x0010000019197824 */ /* 0x000fe200078e0200 */
[----:B---3--:R-:W-:Y:S01]  /*6580*/  @P5 SEL R65, RZ, 0x1, !P1 ;  /* 0x00000001ff415807 */ /* 0x008fe20004800000 */
[----:B----4-:R-:W-:Y:S06]  /*6590*/  @!P5 BRA `(.L_x_100) ;  /* 0x000000000068d947 */ /* 0x010fec0003800000 */
[----:B------:R-:W-:Y:S01]  /*65a0*/  HFMA2 R31, -RZ, RZ, 0, 0 ;  /* 0x00000000ff1f7431 */ /* 0x000fe200000001ff */
[----:B------:R-:W-:Y:S01]  /*65b0*/  ISETP.NE.AND P1, PT, R65, RZ, PT ;  /* 0x000000ff4100720c */ /* 0x000fe20003f25270 */
[----:B------:R-:W-:Y:S01]  /*65c0*/  IMAD.U32 R0, RZ, RZ, UR46 ;  /* 0x0000002eff007e24 */ /* 0x000fe2000f8e00ff */
[----:B------:R-:W-:Y:S11]  /*65d0*/  BSSY B0, `(.L_x_101) ;  /* 0x0000005000007945 */ /* 0x000ff60003800000 */
[----:B------:R-:W-:Y:S05]  /*65e0*/  @P1 BRA `(.L_x_102) ;  /* 0x00000000000c1947 */ /* 0x000fea0003800000 */
[----:B------:R-:W-:Y:S04]  /*65f0*/  SHF.L.U32 R4, R63, 0x1f, RZ ;  /* 0x0000001f3f047819 */ /* 0x000fe800000006ff */
[----:B------:R-:W1:Y:S02]  /*6600*/  SYNCS.PHASECHK.TRANS64.TRYWAIT P1, [R2+URZ+0x60], R4 ;  /* 0x00006004020075a7 */ /* 0x000e6400080211ff */
[----:B-1----:R-:W-:Y:S05]  /*6610*/  @!P1 BRA `(.L_x_103) ;  /* 0x0000001c00e49947 */ /* 0x002fea0003800000 */
.L_x_102:
[----:B------:R-:W-:Y:S05]  /*6620*/  BSYNC B0 ;  /* 0x0000000000007941 */ /* 0x000fea0003800000 */
.L_x_101:
[----:B------:R-:W-:Y:S01]  /*6630*/  ISETP.NE.AND P1, PT, R66, RZ, PT ;  /* 0x000000ff4200720c */ /* 0x000fe20003f25270 */
[----:B------:R-:W-:Y:S01]  /*6640*/  IMAD.MOV.U32 R30, RZ, RZ, RZ ;  /* 0x000000ffff1e7224 */ /* 0x000fe200078e00ff */
[----:B------:R-:W-:Y:S02]  /*6650*/  CS2R R28, SRZ ;  /* 0x00000000001c7805 */ /* 0x000fe4000001ff00 */
[----:B------:R-:W-:Y:S02]  /*6660*/  CS2R R38, SRZ ;  /* 0x0000000000267805 */ /* 0x000fe4000001ff00 */
[----:B------:R-:W-:Y:S07]  /*6670*/  CS2R R36, SRZ ;  /* 0x0000000000247805 */ /* 0x000fee000001ff00 */
[----:B-1----:R-:W-:Y:S01]  /*6680*/  @P1 IMAD R2, R0, 0x800, R44 ;  /* 0x0000080000021824 */ /* 0x002fe200078e022c */
[----:B------:R-:W-:Y:S05]  /*6690*/  @P1 WARPSYNC.ALL ;  /* 0x0000000000001948 */ /* 0x000fea0003800000 */
[----:B------:R-:W-:Y:S01]  /*66a0*/  @P1 LEA R2, R2, UR44, 0x1 ;  /* 0x0000002c02021c11 */ /* 0x000fe2000f8e08ff */
[----:B------:R-:W-:Y:S04]  /*66b0*/  UIADD3 UR4, UPT, UPT, UR46, 0x1, URZ ;  /* 0x000000012e047890 */ /* 0x000fe8000fffe0ff */
[----:B------:R1:W3:Y:S01]  /*66c0*/  @P1 LDSM.16.M88.4 R28, [R2+0x200] ;  /* 0x00020000021c183b */ /* 0x0002e20000000200 */
[----:B------:R-:W-:Y:S01]  /*66d0*/  UISETP.NE.AND UP0, UPT, UR4, 0x3, UPT ;  /* 0x000000030400788c */ /* 0x000fe2000bf05270 */
[----:B------:R-:W-:Y:S03]  /*66e0*/  @P1 IMAD R0, R54, 0x2, R2 ;  /* 0x0000000236001824 */ /* 0x000fe600078e0202 */
[----:B------:R-:W-:Y:S02]  /*66f0*/  USEL UR5, URZ, 0x1, UP0 ;  /* 0x00000001ff057887 */ /* 0x000fe40008000000 */
[----:B------:R1:W4:Y:S01]  /*6700*/  @P1 LDSM.16.M88.4 R36, [R0+0x200] ;  /* 0x000200000024183b */ /* 0x0003220000000200 */
[----:B------:R-:W-:Y:S03]  /*6710*/  USEL UR4, UR4, URZ, UP0 ;  /* 0x000000ff04047287 */ /* 0x000fe60008000000 */
[----:B------:R-:W-:Y:S03]  /*6720*/  LOP3.LUT R63, R63, UR5, RZ, 0x3c, !PT ;  /* 0x000000053f3f7c12 */ /* 0x000fe6000f8e3cff */
[----:B------:R-:W-:Y:S02]  /*6730*/  IMAD.U32 R64, RZ, RZ, UR4 ;  /* 0x00000004ff407e24 */ /* 0x000fe4000f8e00ff */
.L_x_100:
[----:B------:R-:W-:Y:S05]  /*6740*/  BSYNC B1 ;  /* 0x0000000000017941 */ /* 0x000fea0003800000 */
.L_x_99:
[----:B-1----:R-:W-:Y:S04]  /*6750*/  SHF.R.U32.HI R0, RZ, 0x15, R25 ;  /* 0x00000015ff007819 */ /* 0x002fe80000011619 */
[----:B------:R-:W-:Y:S01]  /*6760*/  LOP3.LUT P1, RZ, R0, 0x3, R46, 0x48, !PT ;  /* 0x0000000300ff7812 */ /* 0x000fe2000782482e */
[----:B------:R-:W-:Y:S01]  /*6770*/  @!UPT UIADD3 URZ, UPT, UPT, URZ, URZ, URZ ;  /* 0x000000fffffff290 */ /* 0x000fe2000fffe0ff */
[----:B--2---:R-:W-:Y:S11]  /*6780*/  @P0 BRA `(.L_x_104) ;  /* 0x0000000000080947 */ /* 0x004ff60003800000 */
[----:B------:R-:W1:Y:S02]  /*6790*/  SYNCS.PHASECHK.TRANS64.TRYWAIT P0, [R27+URZ+0xc0], R3 ;  /* 0x0000c0031b0075a7 */ /* 0x000e6400080011ff */
[----:B-1----:R-:W-:Y:S05]  /*67a0*/  @!P0 BRA `(.L_x_105) ;  /* 0x0000001c00948947 */ /* 0x002fea0003800000 */
.L_x_104:
[----:B------:R-:W-:Y:S05]  /*67b0*/  @!P1 BRA `(.L_x_106) ;  /* 0x0000000000409947 */ /* 0x000fea0003800000 */
[----:B------:R-:W2:Y:S01]  /*67c0*/  LDCU.64 UR8, c[0x4][0x70] ;  /* 0x01000e00ff0877ac */ /* 0x000ea20008000a00 */
[----:B-1----:R-:W-:Y:S01]  /*67d0*/  MOV R3, 0x0 ;  /* 0x0000000000037802 */ /* 0x002fe20000000f00 */
[----:B------:R-:W-:Y:S02]  /*67e0*/  HFMA2 R12, -RZ, RZ, 0, 5.9604644775390625e-08 ;  /* 0x00000001ff0c7431 */ /* 0x000fe400000001ff */
[----:B------:R-:W-:Y:S02]  /*67f0*/  IMAD.MOV.U32 R8, RZ, RZ, 0x192 ;  /* 0x00000192ff087424 */ /* 0x000fe400078e00ff */
[----:B------:R-:W-:Y:S01]  /*6800*/  IMAD.MOV.U32 R13, RZ, RZ, RZ ;  /* 0x000000ffff0d7224 */ /* 0x000fe200078e00ff */
[----:B------:R-:W1:Y:S01]  /*6810*/  LDCU.64 UR6, c[0x4][0x78] ;  /* 0x01000f00ff0677ac */ /* 0x000e620008000a00 */
[----:B------:R-:W3:Y:S01]  /*6820*/  LDC.64 R2, c[0x4][R3] ;  /* 0x0100000003027b82 */ /* 0x000ee20000000a00 */
[----:B------:R-:W5:Y:S01]  /*6830*/  LDCU.64 UR4, c[0x4][0x10] ;  /* 0x01000200ff0477ac */ /* 0x000f620008000a00 */
[----:B--2---:R-:W-:Y:S01]  /*6840*/  MOV R5, UR9 ;  /* 0x0000000900057c02 */ /* 0x004fe20008000f00 */
[----:B------:R-:W-:Y:S01]  /*6850*/  IMAD.U32 R4, RZ, RZ, UR8 ;  /* 0x00000008ff047e24 */ /* 0x000fe2000f8e00ff */
[----:B-1----:R-:W-:Y:S01]  /*6860*/  MOV R7, UR7 ;  /* 0x0000000700077c02 */ /* 0x002fe20008000f00 */
[----:B------:R-:W-:Y:S01]  /*6870*/  IMAD.U32 R6, RZ, RZ, UR6 ;  /* 0x00000006ff067e24 */ /* 0x000fe2000f8e00ff */
[----:B-----5:R-:W-:Y:S01]  /*6880*/  MOV R11, UR5 ;  /* 0x00000005000b7c02 */ /* 0x020fe20008000f00 */
[----:B------:R-:W-:Y:S02]  /*6890*/  IMAD.U32 R10, RZ, RZ, UR4 ;  /* 0x00000004ff0a7e24 */ /* 0x000fe4000f8e00ff */
[----:B------:R-:W-:Y:S07]  /*68a0*/  LEPC R20, `(.L_x_106) ;  /* 0x000000001014794e */ /* 0x000fee0000000000 */
[----:B---34-:R-:W-:Y:S05]  /*68b0*/  CALL.ABS.NOINC R2 ;  /* 0x0000000002007343 */ /* 0x018fea0003c00000 */
.L_x_106:
[----:B-1-3--:R-:W-:Y:S01]  /*68c0*/  SHF.L.U32 R3, R28, 0x10, RZ ;  /* 0x000000101c037819 */ /* 0x00afe200000006ff */
[----:B------:R-:W-:Y:S05]  /*68d0*/  WARPSYNC.ALL ;  /* 0x0000000000007948 */ /* 0x000fea0003800000 */
[----:B------:R-:W-:Y:S01]  /*68e0*/  R2UR UR4, R25 ;  /* 0x00000000190472ca */ /* 0x000fe200000e0000 */
[----:B------:R-:W-:Y:S01]  /*68f0*/  BSSY.RECONVERGENT B0, `(.L_x_107) ;  /* 0x0000051000007945 */ /* 0x000fe20003800200 */
[----:B------:R-:W-:Y:S02]  /*6900*/  SHF.L.U32 R20, R30, 0x10, RZ ;  /* 0x000000101e147819 */ /* 0x000fe400000006ff */
[----:B------:R-:W-:Y:S02]  /*6910*/  SHF.L.U32 R62, R54, 0x1, RZ ;  /* 0x00000001363e7819 */ /* 0x000fe400000006ff */
[----:B------:R-:W-:Y:S07]  /*6920*/  ISETP.NE.AND P0, PT, R55, RZ, PT ;  /* 0x000000ff3700720c */ /* 0x000fee0003f05270 */
[----:B------:R-:W1:Y:S02]  /*6930*/  LDTM.16dp256bit.x4 R4, tmem[UR4] ;  /* 0x00000004000479ee */ /* 0x000e640008120000 */
[----:B-1----:R-:W-:Y:S01]  /*6940*/  FMUL R0, R24, R4 ;  /* 0x0000000418007220 */ /* 0x002fe20000400000 */
[----:B------:R-:W-:Y:S01]  /*6950*/  LOP3.LUT R4, R28, 0xffff0000, RZ, 0xc0, !PT ;  /* 0xffff00001c047812 */ /* 0x000fe200078ec0ff */
[----:B------:R-:W-:Y:S01]  /*6960*/  FMUL R2, R24, R5 ;  /* 0x0000000518027220 */ /* 0x000fe20000400000 */
[C---:B------:R-:W-:Y:S01]  /*6970*/  SHF.L.U32 R5, R29.reuse, 0x10, RZ ;  /* 0x000000101d057819 */ /* 0x040fe200000006ff */
[----:B------:R-:W-:Y:S01]  /*6980*/  FFMA R0, R26, R3, R0 ;  /* 0x000000031a007223 */ /* 0x000fe20000000000 */
[----:B------:R-:W-:Y:S01]  /*6990*/  FMUL R3, R24, R6 ;  /* 0x0000000618037220 */ /* 0x000fe20000400000 */
[----:B------:R-:W-:Y:S01]  /*69a0*/  LOP3.LUT R6, R29, 0xffff0000, RZ, 0xc0, !PT ;  /* 0xffff00001d067812 */ /* 0x000fe200078ec0ff */
[----:B------:R-:W-:Y:S01]  /*69b0*/  FFMA R2, R26, R4, R2 ;  /* 0x000000041a027223 */ /* 0x000fe20000000002 */
[----:B------:R-:W-:Y:S01]  /*69c0*/  FMUL R7, R24, R7 ;  /* 0x0000000718077220 */ /* 0x000fe20000400000 */
[----:B------:R-:W-:Y:S01]  /*69d0*/  FFMA R3, R26, R5, R3 ;  /* 0x000000051a037223 */ /* 0x000fe20000000003 */
[C---:B------:R-:W-:Y:S01]  /*69e0*/  FMUL R4, R24.reuse, R8 ;  /* 0x0000000818047220 */ /* 0x040fe20000400000 */
[----:B------:R-:W-:Y:S01]  /*69f0*/  FMUL R5, R24, R9 ;  /* 0x0000000918057220 */ /* 0x000fe20000400000 */
[----:B------:R-:W-:Y:S01]  /*6a00*/  F2FP.BF16.F32.PACK_AB R32, R2, R0 ;  /* 0x000000000220723e */ /* 0x000fe200000010ff */
[----:B------:R-:W-:Y:S01]  /*6a10*/  FFMA R7, R26, R6, R7 ;  /* 0x000000061a077223 */ /* 0x000fe20000000007 */
[----:B------:R-:W-:Y:S01]  /*6a20*/  LOP3.LUT R0, R30, 0xffff0000, RZ, 0xc0, !PT ;  /* 0xffff00001e007812 */ /* 0x000fe200078ec0ff */
[----:B------:R-:W-:Y:S01]  /*6a30*/  FFMA R4, R26, R20, R4 ;  /* 0x000000141a047223 */ /* 0x000fe20000000004 */
[----:B------:R-:W-:Y:S01]  /*6a40*/  SHF.L.U32 R2, R31, 0x10, RZ ;  /* 0x000000101f027819 */ /* 0x000fe200000006ff */
[----:B------:R-:W-:Y:S01]  /*6a50*/  FMUL R6, R24, R10 ;  /* 0x0000000a18067220 */ /* 0x000fe20000400000 */
[----:B------:R-:W-:Y:S01]  /*6a60*/  F2FP.BF16.F32.PACK_AB R33, R7, R3 ;  /* 0x000000030721723e */ /* 0x000fe200000010ff */
[C---:B------:R-:W-:Y:S01]  /*6a70*/  FFMA R5, R26.reuse, R0, R5 ;  /* 0x000000001a057223 */ /* 0x040fe20000000005 */
[----:B------:R-:W-:Y:S01]  /*6a80*/  LOP3.LUT R3, R31, 0xffff0000, RZ, 0xc0, !PT ;  /* 0xffff00001f037812 */ /* 0x000fe200078ec0ff */
[----:B------:R-:W-:Y:S01]  /*6a90*/  FFMA R6, R26, R2, R6 ;  /* 0x000000021a067223 */ /* 0x000fe20000000006 */
[----:B----4-:R-:W-:Y:S01]  /*6aa0*/  SHF.L.U32 R7, R36, 0x10, RZ ;  /* 0x0000001024077819 */ /* 0x010fe200000006ff */
[----:B------:R-:W-:Y:S01]  /*6ab0*/  FMUL R11, R24, R11 ;  /* 0x0000000b180b7220 */ /* 0x000fe20000400000 */
[----:B------:R-:W-:Y:S01]  /*6ac0*/  LOP3.LUT R0, R36, 0xffff0000, RZ, 0xc0, !PT ;  /* 0xffff000024007812 */ /* 0x000fe200078ec0ff */
[C---:B------:R-:W-:Y:S01]  /*6ad0*/  FMUL R8, R24.reuse, R12 ;  /* 0x0000000c18087220 */ /* 0x040fe20000400000 */
[----:B------:R-:W-:Y:S01]  /*6ae0*/  SHF.L.U32 R2, R37, 0x10, RZ ;  /* 0x0000001025027819 */ /* 0x000fe200000006ff */
[----:B------:R-:W-:Y:S01]  /*6af0*/  FMUL R9, R24, R13 ;  /* 0x0000000d18097220 */ /* 0x000fe20000400000 */
[----:B------:R-:W-:Y:S01]  /*6b00*/  F2FP.BF16.F32.PACK_AB R34, R5, R4 ;  /* 0x000000040522723e */ /* 0x000fe200000010ff */
[C---:B------:R-:W-:Y:S01]  /*6b10*/  FFMA R11, R26.reuse, R3, R11 ;  /* 0x000000031a0b7223 */ /* 0x040fe2000000000b */
[----:B------:R-:W-:Y:S01]  /*6b20*/  MOV R5, UR46 ;  /* 0x0000002e00057c02 */ /* 0x000fe20008000f00 */
[C---:B------:R-:W-:Y:S01]  /*6b30*/  FFMA R8, R26.reuse, R7, R8 ;  /* 0x000000071a087223 */ /* 0x040fe20000000008 */
[----:B------:R-:W-:Y:S01]  /*6b40*/  SHF.L.U32 R3, R39, 0x10, RZ ;  /* 0x0000001027037819 */ /* 0x000fe200000006ff */
[----:B------:R-:W-:Y:S01]  /*6b50*/  FFMA R9, R26, R0, R9 ;  /* 0x000000001a097223 */ /* 0x000fe20000000009 */
[----:B------:R-:W-:Y:S01]  /*6b60*/  LOP3.LUT R0, R37, 0xffff0000, RZ, 0xc0, !PT ;  /* 0xffff000025007812 */ /* 0x000fe200078ec0ff */
[C---:B------:R-:W-:Y:S01]  /*6b70*/  FMUL R10, R24.reuse, R14 ;  /* 0x0000000e180a7220 */ /* 0x040fe20000400000 */
[----:B------:R-:W-:Y:S01]  /*6b80*/  LOP3.LUT R4, R39, 0xffff0000, RZ, 0xc0, !PT ;  /* 0xffff000027047812 */ /* 0x000fe200078ec0ff */
[C---:B------:R-:W-:Y:S01]  /*6b90*/  FMUL R15, R24.reuse, R15 ;  /* 0x0000000f180f7220 */ /* 0x040fe20000400000 */
[----:B------:R-:W-:Y:S01]  /*6ba0*/  FMUL R12, R24, R16 ;  /* 0x00000010180c7220 */ /* 0x000fe20000400000 */
[----:B------:R-:W-:Y:S01]  /*6bb0*/  FFMA R10, R26, R2, R10 ;  /* 0x000000021a0a7223 */ /* 0x000fe2000000000a */
[----:B------:R-:W-:Y:S01]  /*6bc0*/  LOP3.LUT R2, R38, 0xffff0000, RZ, 0xc0, !PT ;  /* 0xffff000026027812 */ /* 0x000fe200078ec0ff */
[----:B------:R-:W-:Y:S01]  /*6bd0*/  FFMA R15, R26, R0, R15 ;  /* 0x000000001a0f7223 */ /* 0x000fe2000000000f */
[----:B------:R-:W-:Y:S01]  /*6be0*/  SHF.L.U32 R0, R38, 0x10, RZ ;  /* 0x0000001026007819 */ /* 0x000fe200000006ff */
[C---:B------:R-:W-:Y:S01]  /*6bf0*/  FMUL R13, R24.reuse, R17 ;  /* 0x00000011180d7220 */ /* 0x040fe20000400000 */
[C---:B------:R-:W-:Y:S01]  /*6c00*/  FMUL R14, R24.reuse, R18 ;  /* 0x00000012180e7220 */ /* 0x040fe20000400000 */
[----:B------:R-:W-:Y:S01]  /*6c10*/  FMUL R19, R24, R19 ;  /* 0x0000001318137220 */ /* 0x000fe20000400000 */
[----:B------:R-:W-:Y:S01]  /*6c20*/  LEA R5, R5, R44, 0xb ;  /* 0x0000002c05057211 */ /* 0x000fe200078e58ff */
[C---:B------:R-:W-:Y:S01]  /*6c30*/  FFMA R12, R26.reuse, R0, R12 ;  /* 0x000000001a0c7223 */ /* 0x040fe2000000000c */
[C---:B------:R-:W-:Y:S01]  /*6c40*/  FFMA R13, R26.reuse, R2, R13 ;  /* 0x000000021a0d7223 */ /* 0x040fe2000000000d */
[C---:B------:R-:W-:Y:S01]  /*6c50*/  FFMA R14, R26.reuse, R3, R14 ;  /* 0x000000031a0e7223 */ /* 0x040fe2000000000e */
[----:B------:R-:W-:Y:S01]  /*6c60*/  FFMA R19, R26, R4, R19 ;  /* 0x000000041a137223 */ /* 0x000fe20000000013 */
[----:B------:R-:W-:Y:S02]  /*6c70*/  F2FP.BF16.F32.PACK_AB R35, R11, R6 ;  /* 0x000000060b23723e */ /* 0x000fe400000010ff */
[----:B------:R-:W-:Y:S02]  /*6c80*/  LEA R5, R5, UR44, 0x1 ;  /* 0x0000002c05057c11 */ /* 0x000fe4000f8e08ff */
[----:B------:R-:W-:Y:S02]  /*6c90*/  F2FP.BF16.F32.PACK_AB R8, R9, R8 ;  /* 0x000000080908723e */ /* 0x000fe400000010ff */
[----:B------:R-:W-:Y:S01]  /*6ca0*/  F2FP.BF16.F32.PACK_AB R9, R15, R10 ;  /* 0x0000000a0f09723e */ /* 0x000fe200000010ff */
[----:B------:R1:W-:Y:S01]  /*6cb0*/  STSM.16.M88.4 [R5+0x200], R32 ;  /* 0x0002002005007844 */ /* 0x0003e20000000200 */
[----:B------:R-:W-:Y:S02]  /*6cc0*/  F2FP.BF16.F32.PACK_AB R10, R13, R12 ;  /* 0x0000000c0d0a723e */ /* 0x000fe400000010ff */
[----:B------:R-:W-:Y:S02]  /*6cd0*/  F2FP.BF16.F32.PACK_AB R11, R19, R14 ;  /* 0x0000000e130b723e */ /* 0x000fe400000010ff */
[----:B------:R-:W-:Y:S05]  /*6ce0*/  IADD3 R0, PT, PT, R62, 0x200, R5 ;  /* 0x000002003e007810 */ /* 0x000fea0007ffe005 */
[----:B------:R1:W-:Y:S01]  /*6cf0*/  STSM.16.M88.4 [R0], R8 ;  /* 0x0000000800007844 */ /* 0x0003e20000000200 */
[----:B------:R-:W-:Y:S01]  /*6d00*/  @!PT LDS RZ, [RZ] ;  /* 0x00000000fffff984 */ /* 0x000fe20000000800 */
[----:B------:R-:W-:Y:S01]  /*6d10*/  @!PT LDS RZ, [RZ] ;  /* 0x00000000fffff984 */ /* 0x000fe20000000800 */
[----:B------:R-:W-:Y:S01]  /*6d20*/  @!PT LDS RZ, [RZ] ;  /* 0x00000000fffff984 */ /* 0x000fe20000000800 */
[----:B------:R-:W-:Y:S01]  /*6d30*/  @!PT LDS RZ, [RZ] ;  /* 0x00000000fffff984 */ /* 0x000fe20000000800 */
[----:B------:R2:W-:Y:S07]  /*6d40*/  MEMBAR.ALL.CTA ;  /* 0x0000000000007992 */ /* 0x0005ee0000008000 */
[----:B--2---:R-:W2:Y:S02]  /*6d50*/  FENCE.VIEW.ASYNC.S ;  /* 0x00000000000073c6 */ /* 0x004ea40000000000 */
[----:B--2---:R-:W-:Y:S06]  /*6d60*/  BAR.SYNC.DEFER_BLOCKING 0x1, 0x80 ;  /* 0x0042000000007b1d */ /* 0x004fec0000010000 */
[----:B------:R-:W-:Y:S05]  /*6d70*/  @P0 BRA `(.L_x_108) ;  /* 0x0000000000200947 */ /* 0x000fea0003800000 */
[----:B------:R-:W2:Y:S01]  /*6d80*/  LDCU.64 UR6, c[0x0][0x348] ;  /* 0x00006900ff0677ac */ /* 0x000ea20008000a00 */
[----:B------:R-:W-:Y:S01]  /*6d90*/  ULEA UR5, UR46, UR44, 0xc ;  /* 0x0000002c2e057291 */ /* 0x000fe2000f8e60ff */
[----:B------:R-:W-:Y:S03]  /*6da0*/  UMOV UR51, UR36 ;  /* 0x0000002400337c82 */ /* 0x000fe60008000000 */
[----:B------:R-:W-:Y:S02]  /*6db0*/  UIADD3 UR48, UPT, UPT, UR5, 0x200, URZ ;  /* 0x0000020005307890 */ /* 0x000fe4000fffe0ff */
[----:B--2---:R-:W-:Y:S04]  /*6dc0*/  UIADD3 UR4, UP0, UPT, UR6, 0x680, URZ ;  /* 0x0000068006047890 */ /* 0x004fe8000ff1e0ff */
[----:B------:R-:W-:Y:S09]  /*6dd0*/  UIADD3.X UR5, UPT, UPT, URZ, UR7, URZ, UP0, !UPT ;  /* 0x00000007ff057290 */ /* 0x000ff200087fe4ff */
[----:B------:R2:W-:Y:S02]  /*6de0*/  UTMASTG.3D [UR48], [UR4] ;  /* 0x00000030040073b5 */ /* 0x0005e40008010000 */
[----:B--2---:R0:W-:Y:S02]  /*6df0*/  UTMACMDFLUSH ;  /* 0x00000000000079b7 */ /* 0x0041e40000000000 */
.L_x_108:
[----:B------:R-:W-:Y:S05]  /*6e00*/  BSYNC.RECONVERGENT B0 ;  /* 0x0000000000007941 */ /* 0x000fea0003800200 */
.L_x_107:
[----:B------:R-:W-:Y:S01]  /*6e10*/  UIADD3 UR47, UPT, UPT, UR46, 0x1, URZ ;  /* 0x000000012e2f7890 */ /* 0x000fe2000fffe0ff */
[----:B------:R-:W-:Y:S03]  /*6e20*/  BSSY.RECONVERGENT B0, `(.L_x_109) ;  /* 0x0000005000007945 */ /* 0x000fe60003800200 */
[----:B------:R-:W-:Y:S04]  /*6e30*/  UISETP.NE.AND UP0, UPT, UR47, 0x3, UPT ;  /* 0x000000032f00788c */ /* 0x000fe8000bf05270 */
[----:B------:R-:W-:Y:S01]  /*6e40*/  USEL UR45, UR47, URZ, UP0 ;  /* 0x000000ff2f2d7287 */ /* 0x000fe20008000000 */
[----:B------:R-:W-:Y:S11]  /*6e50*/  @P0 BRA `(.L_x_110) ;  /* 0x0000000000040947 */ /* 0x000ff60003800000 */
[----:B------:R-:W-:Y:S04]  /*6e60*/  DEPBAR.LE SB0, 0x1 ;  /* 0x000080400000791a */ /* 0x000fe80000000000 */
.L_x_110:
[----:B------:R-:W-:Y:S05]  /*6e70*/  BSYNC.RECONVERGENT B0 ;  /* 0x0000000000007941 */ /* 0x000fea0003800200 */
.L_x_109:
[----:B------:R-:W-:Y:S01]  /*6e80*/  BAR.SYNC.DEFER_BLOCKING 0x1, 0x80 ;  /* 0x0042000000007b1d */ /* 0x000fe20000010000 */
[----:B------:R-:W-:Y:S01]  /*6e90*/  ISETP.NE.AND P1, PT, R61, RZ, PT ;  /* 0x000000ff3d00720c */ /* 0x000fe20003f25270 */
[----:B------:R-:W-:Y:S01]  /*6ea0*/  UISETP.NE.AND UP0, UPT, UR53, URZ, UPT ;  /* 0x000000ff3500728c */ /* 0x000fe2000bf05270 */
[----:B------:R-:W-:Y:S11]  /*6eb0*/  LEA R2, R64, UR44, 0x3 ;  /* 0x0000002c40027c11 */ /* 0x000ff6000f8e18ff */
[----:B------:R-:W-:Y:S01]  /*6ec0*/  @P1 SHF.L.U32 R3, R63, 0x1f, RZ ;  /* 0x0000001f3f031819 */ /* 0x000fe200000006ff */
[----:B------:R-:W-:Y:S06]  /*6ed0*/  BRA.U !UP0, `(.L_x_111) ;  /* 0x0000000108247547 */ /* 0x000fec000b800000 */
[----:B------:R-:W-:Y:S01]  /*6ee0*/  IMAD.U32 R4, RZ, RZ, UR52 ;  /* 0x00000034ff047e24 */ /* 0x000fe2000f8e00ff */
[----:B-1----:R-:W-:Y:S01]  /*6ef0*/  MOV R0, UR54 ;  /* 0x0000003600007c02 */ /* 0x002fe20008000f00 */
[----:B------:R-:W-:Y:S03]  /*6f00*/  UIADD3 UR4, UPT, UPT, UR52, 0x1, URZ ;  /* 0x0000000134047890 */ /* 0x000fe6000fffe0ff */
[----:B------:R-:W-:Y:S01]  /*6f10*/  @P1 LEA R4, R4, UR44, 0x3 ;  /* 0x0000002c04041c11 */ /* 0x000fe2000f8e18ff */
[----:B------:R-:W-:Y:S04]  /*6f20*/  UISETP.NE.AND UP0, UPT, UR4, 0x3, UPT ;  /* 0x000000030400788c */ /* 0x000fe8000bf05270 */
[----:B------:R-:W-:Y:S01]  /*6f30*/  @P1 VIADD R4, R4, 0x78 ;  /* 0x0000007804041836 */ /* 0x000fe20000000000 */
[----:B------:R-:W-:Y:S04]  /*6f40*/  USEL UR52, UR4, URZ, UP0 ;  /* 0x000000ff04347287 */ /* 0x000fe80008000000 */
[----:B------:R-:W-:Y:S04]  /*6f50*/  @P1 PRMT R0, R0, 0x654, R4 ;  /* 0x0000065400001816 */ /* 0x000fe80000000004 */
[----:B------:R2:W-:Y:S04]  /*6f60*/  @P1 SYNCS.ARRIVE.TRANS64.RED.A1T0 RZ, [R0+URZ], RZ ;  /* 0x000000ff00ff19a7 */ /* 0x0005e800081004ff */
.L_x_111:
[----:B------:R-:W3:Y:S01]  /*6f70*/  @P1 SYNCS.PHASECHK.TRANS64.TRYWAIT P0, [R2+URZ+0x60], R3 ;  /* 0x00006003020015a7 */ /* 0x000ee200080011ff */
[----:B------:R-:W-:Y:S01]  /*6f80*/  BSSY B1, `(.L_x_112) ;  /* 0x0000013000017945 */ /* 0x000fe20003800000 */
[----:B---3--:R-:W-:Y:S03]  /*6f90*/  @P1 SEL R65, RZ, 0x1, !P0 ;  /* 0x00000001ff411807 */ /* 0x008fe60004000000 */
[----:B------:R-:W-:Y:S05]  /*6fa0*/  @!P1 BRA `(.L_x_113) ;  /* 0x0000000000409947 */ /* 0x000fea0003800000 */
[----:B------:R-:W-:Y:S01]  /*6fb0*/  ISETP.NE.AND P1, PT, R66, RZ, PT ;  /* 0x000000ff4200720c */ /* 0x000fe20003f25270 */
[----:B------:R-:W-:Y:S01]  /*6fc0*/  BSSY B0, `(.L_x_114) ;  /* 0x0000009000007945 */ /* 0x000fe20003800000 */
[----:B------:R-:W-:Y:S11]  /*6fd0*/  ISETP.NE.AND P0, PT, R65, RZ, PT ;  /* 0x000000ff4100720c */ /* 0x000ff60003f05270 */
[----:B------:R-:W-:Y:S05]  /*6fe0*/  @P1 IMAD R3, R64, 0x800, R44 ;  /* 0x0000080040031824 */ /* 0x000fea00078e022c */
[----:B------:R-:W-:Y:S05]  /*6ff0*/  @P1 LEA R3, R3, UR44, 0x1 ;  /* 0x0000002c03031c11 */ /* 0x000fea000f8e08ff */
[----:B-12---:R-:W-:Y:S01]  /*7000*/  @P1 IMAD.IADD R0, R62, 0x1, R3 ;  /* 0x000000013e001824 */ /* 0x006fe200078e0203 */
[----:B------:R-:W-:Y:S06]  /*7010*/  @P0 BRA `(.L_x_115) ;  /* 0x00000000000c0947 */ /* 0x000fec0003800000 */
[----:B------:R-:W-:Y:S04]  /*7020*/  SHF.L.U32 R63, R63, 0x1f, RZ ;  /* 0x0000001f3f3f7819 */ /* 0x000fe800000006ff */
[----:B------:R-:W1:Y:S02]  /*7030*/  SYNCS.PHASECHK.TRANS64.TRYWAIT P0, [R2+URZ+0x60], R63 ;  /* 0x0000603f020075a7 */ /* 0x000e6400080011ff */
[----:B-1----:R-:W-:Y:S05]  /*7040*/  @!P0 BRA `(.L_x_116) ;  /* 0x0000001400808947 */ /* 0x002fea0003800000 */
.L_x_115:
[----:B------:R-:W-:Y:S05]  /*7050*/  BSYNC B0 ;  /* 0x0000000000007941 */ /* 0x000fea0003800000 */
.L_x_114:
[----:B------:R-:W-:Y:S11]  /*7060*/  ISETP.NE.AND P0, PT, R66, RZ, PT ;  /* 0x000000ff4200720c */ /* 0x000ff60003f05270 */
[----:B------:R-:W-:Y:S02]  /*7070*/  @!UPT UIADD3 URZ, UPT, UPT, URZ, URZ, URZ ;  /* 0x000000fffffff290 */ /* 0x000fe4000fffe0ff */
[----:B------:R-:W-:Y:S05]  /*7080*/  @P0 WARPSYNC.ALL ;  /* 0x0000000000000948 */ /* 0x000fea0003800000 */
[----:B------:R3:W4:Y:S04]  /*7090*/  @P0 LDSM.16.M88.4 R28, [R3+0x200] ;  /* 0x00020000031c083b */ /* 0x0007280000000200 */
[----:B------:R3:W2:Y:S02]  /*70a0*/  @P0 LDSM.16.M88.4 R36, [R0+0x200] ;  /* 0x000200000024083b */ /* 0x0006a40000000200 */
.L_x_113:
[----:B------:R-:W-:Y:S05]  /*70b0*/  BSYNC B1 ;  /* 0x0000000000017941 */ /* 0x000fea0003800000 */
.L_x_112:
[----:B-123--:R-:W-:Y:S05]  /*70c0*/  VIADD R0, R25, 0x20 ;  /* 0x0000002019007836 */ /* 0x00efea0000000000 */
[----:B------:R-:W-:Y:S04]  /*70d0*/  SHF.R.U32.HI R0, RZ, 0x15, R0 ;  /* 0x00000015ff007819 */ /* 0x000fe80000011600 */
[----:B------:R-:W-:Y:S11]  /*70e0*/  LOP3.LUT P0, RZ, R0, 0x3, R46, 0x48, !PT ;  /* 0x0000000300ff7812 */ /* 0x000ff6000780482e */
[----:B------:R-:W-:Y:S02]  /*70f0*/  @!UPT UIADD3 URZ, UPT, UPT, URZ, URZ, URZ ;  /* 0x000000fffffff290 */ /* 0x000fe4000fffe0ff */
[----:B------:R-:W-:Y:S05]  /*7100*/  @!P0 BRA `(.L_x_117) ;  /* 0x0000000000408947 */ /* 0x000fea0003800000 */
[----:B------:R-:W1:Y:S01]  /*7110*/  LDCU.64 UR8, c[0x4][0x70] ;  /* 0x01000e00ff0877ac */ /* 0x000e620008000a00 */
[----:B------:R-:W-:Y:S01]  /*7120*/  MOV R3, 0x0 ;  /* 0x0000000000037802 */ /* 0x000fe20000000f00 */
[----:B------:R-:W-:Y:S02]  /*7130*/  HFMA2 R12, -RZ, RZ, 0, 5.9604644775390625e-08 ;  /* 0x00000001ff0c7431 */ /* 0x000fe400000001ff */
[----:B------:R-:W-:Y:S02]  /*7140*/  IMAD.MOV.U32 R8, RZ, RZ, 0x192 ;  /* 0x00000192ff087424 */ /* 0x000fe400078e00ff */
[----:B------:R-:W-:Y:S01]  /*7150*/  IMAD.MOV.U32 R13, RZ, RZ, RZ ;  /* 0x000000ffff0d7224 */ /* 0x000fe200078e00ff */
[----:B------:R-:W2:Y:S01]  /*7160*/  LDCU.64 UR6, c[0x4][0x78] ;  /* 0x01000f00ff0677ac */ /* 0x000ea20008000a00 */
[----:B------:R-:W3:Y:S01]  /*7170*/  LDC.64 R2, c[0x4][R3] ;  /* 0x0100000003027b82 */ /* 0x000ee20000000a00 */
[----:B------:R-:W5:Y:S01]  /*7180*/  LDCU.64 UR4, c[0x4][0x10] ;  /* 0x01000200ff0477ac */ /* 0x000f620008000a00 */
[----:B-1----:R-:W-:Y:S01]  /*7190*/  MOV R5, UR9 ;  /* 0x0000000900057c02 */ /* 0x002fe20008000f00 */
[----:B------:R-:W-:Y:S01]  /*71a0*/  IMAD.U32 R4, RZ, RZ, UR8 ;  /* 0x00000008ff047e24 */ /* 0x000fe2000f8e00ff */
[----:B--2---:R-:W-:Y:S01]  /*71b0*/  MOV R7, UR7 ;  /* 0x0000000700077c02 */ /* 0x004fe20008000f00 */
[----:B------:R-:W-:Y:S01]  /*71c0*/  IMAD.U32 R6, RZ, RZ, UR6 ;  /* 0x00000006ff067e24 */ /* 0x000fe2000f8e00ff */
[----:B-----5:R-:W-:Y:S01]  /*71d0*/  MOV R11, UR5 ;  /* 0x00000005000b7c02 */ /* 0x020fe20008000f00 */
[----:B------:R-:W-:Y:S02]  /*71e0*/  IMAD.U32 R10, RZ, RZ, UR4 ;  /* 0x00000004ff0a7e24 */ /* 0x000fe4000f8e00ff */
[----:B------:R-:W-:Y:S07]  /*71f0*/  LEPC R20, `(.L_x_117) ;  /* 0x000000001014794e */ /* 0x000fee0000000000 */
[----:B---34-:R-:W-:Y:S05]  /*7200*/  CALL.ABS.NOINC R2 ;  /* 0x0000000002007343 */ /* 0x018fea0003c00000 */
.L_x_117:
[----:B------:R-:W-:Y:S01]  /*7210*/  ISETP.NE.AND P0, PT, R55, RZ, PT ;  /* 0x000000ff3700720c */ /* 0x000fe20003f05270 */
[----:B------:R-:W-:Y:S05]  /*7220*/  WARPSYNC.ALL ;  /* 0x0000000000007948 */ /* 0x000fea0003800000 */
[----:B------:R-:W-:Y:S01]  /*7230*/  R2UR UR4, R25 ;  /* 0x00000000190472ca */ /* 0x000fe200000e0000 */
[----:B------:R-:W-:Y:S01]  /*7240*/  BSSY.RECONVERGENT B0, `(.L_x_118) ;  /* 0x0000057000007945 */ /* 0x000fe20003800200 */
[C---:B----4-:R-:W-:Y:S02]  /*7250*/  SHF.L.U32 R20, R28.reuse, 0x10, RZ ;  /* 0x000000101c147819 */ /* 0x050fe400000006ff */
[----:B------:R-:W-:Y:S02]  /*7260*/  LOP3.LUT R21, R28, 0xffff0000, RZ, 0xc0, !PT ;  /* 0xffff00001c157812 */ /* 0x000fe400078ec0ff */
[----:B------:R-:W-:Y:S02]  /*7270*/  SHF.L.U32 R25, R29, 0x10, RZ ;  /* 0x000000101d197819 */ /* 0x000fe400000006ff */
[----:B------:R-:W-:Y:S02]  /*7280*/  SHF.L.U32 R28, R30, 0x10, RZ ;  /* 0x000000101e1c7819 */ /* 0x000fe400000006ff */
[C---:B------:R-:W-:Y:S02]  /*7290*/  SHF.L.U32 R32, R36.reuse, 0x10, RZ ;  /* 0x0000001024207819 */ /* 0x040fe400000006ff */
[----:B------:R-:W-:Y:S01]  /*72a0*/  LOP3.LUT R33, R36, 0xffff0000, RZ, 0xc0, !PT ;  /* 0xffff000024217812 */ /* 0x000fe200078ec0ff */
[----:B------:R-:W1:Y:S01]  /*72b0*/  LDTM.16dp256bit.x4 R4, tmem[UR4+0x20] ;  /* 0x00002004000479ee */ /* 0x000e620008120000 */
[----:B------:R-:W-:Y:S01]  /*72c0*/  R2UR UR4, R27 ;  /* 0x000000001b0472ca */ /* 0x000fe200000e0000 */
[----:B------:R-:W-:Y:S01]  /*72d0*/  NOP ;  /* 0x0000000000007918 */ /* 0x000fe20000000000 */
[----:B------:R-:W-:Y:S02]  /*72e0*/  LOP3.LUT R27, R29, 0xffff0000, RZ, 0xc0, !PT ;  /* 0xffff00001d1b7812 */ /* 0x000fe400078ec0ff */
[----:B------:R-:W-:Y:S02]  /*72f0*/  LOP3.LUT R29, R30, 0xffff0000, RZ, 0xc0, !PT ;  /* 0xffff00001e1d7812 */ /* 0x000fe400078ec0ff */
[C---:B------:R-:W-:Y:S02]  /*7300*/  SHF.L.U32 R30, R31.reuse, 0x10, RZ ;  /* 0x000000101f1e7819 */ /* 0x040fe400000006ff */
[----:B------:R-:W-:Y:S02]  /*7310*/  LOP3.LUT R31, R31, 0xffff0000, RZ, 0xc0, !PT ;  /* 0xffff00001f1f7812 */ /* 0x000fe400078ec0ff */
[C---:B------:R-:W-:Y:S02]  /*7320*/  SHF.L.U32 R34, R37.reuse, 0x10, RZ ;  /* 0x0000001025227819 */ /* 0x040fe400000006ff */
[----:B------:R-:W-:Y:S01]  /*7330*/  LOP3.LUT R35, R37, 0xffff0000, RZ, 0xc0, !PT ;  /* 0xffff000025237812 */ /* 0x000fe200078ec0ff */
[----:B------:R-:W-:Y:S01]  /*7340*/  UIADD3 UR4, UPT, UPT, UR4, 0xe0, URZ ;  /* 0x000000e004047890 */ /* 0x000fe2000fffe0ff */
[C---:B------:R-:W-:Y:S02]  /*7350*/  SHF.L.U32 R36, R38.reuse, 0x10, RZ ;  /* 0x0000001026247819 */ /* 0x040fe400000006ff */
[----:B------:R-:W-:Y:S01]  /*7360*/  LOP3.LUT R37, R38, 0xffff0000, RZ, 0xc0, !PT ;  /* 0xffff000026257812 */ /* 0x000fe200078ec0ff */
[----:B------:R-:W-:Y:S01]  /*7370*/  UPRMT UR4, UR54, 0x654, UR4 ;  /* 0x0000065436047896 */ /* 0x000fe20008000004 */
[C---:B------:R-:W-:Y:S02]  /*7380*/  SHF.L.U32 R38, R39.reuse, 0x10, RZ ;  /* 0x0000001027267819 */ /* 0x040fe400000006ff */
[----:B------:R-:W-:Y:S01]  /*7390*/  LOP3.LUT R39, R39, 0xffff0000, RZ, 0xc0, !PT ;  /* 0xffff000027277812 */ /* 0x000fe200078ec0ff */
[C---:B-1----:R-:W-:Y:S01]  /*73a0*/  FMUL R4, R24.reuse, R4 ;  /* 0x0000000418047220 */ /* 0x042fe20000400000 */
[C---:B------:R-:W-:Y:S01]  /*73b0*/  FMUL R5, R24.reuse, R5 ;  /* 0x0000000518057220 */ /* 0x040fe20000400000 */
[----:B------:R-:W-:Y:S03]  /*73c0*/  FMUL R6, R24, R6 ;  /* 0x0000000618067220 */ /* 0x000fe60000400000 */
[----:B------:R-:W-:Y:S01]  /*73d0*/  SYNCS.ARRIVE.TRANS64.RED.A1T0 RZ, [UR4], RZ ;  /* 0x000000ffffff79a7 */ /* 0x000fe20008100404 */
[C---:B------:R-:W-:Y:S01]  /*73e0*/  FFMA R4, R26.reuse, R20, R4 ;  /* 0x000000141a047223 */ /* 0x040fe20000000004 */
[C---:B------:R-:W-:Y:S01]  /*73f0*/  FFMA R5, R26.reuse, R21, R5 ;  /* 0x000000151a057223 */ /* 0x040fe20000000005 */
[----:B------:R-:W-:Y:S01]  /*7400*/  FFMA R6, R26, R25, R6 ;  /* 0x000000191a067223 */ /* 0x000fe20000000006 */
[C---:B------:R-:W-:Y:S01]  /*7410*/  FMUL R7, R24.reuse, R7 ;  /* 0x0000000718077220 */ /* 0x040fe20000400000 */
[C---:B------:R-:W-:Y:S01]  /*7420*/  FMUL R8, R24.reuse, R8 ;  /* 0x0000000818087220 */ /* 0x040fe20000400000 */
[----:B------:R-:W-:Y:S01]  /*7430*/  FMUL R9, R24, R9 ;  /* 0x0000000918097220 */ /* 0x000fe20000400000 */
[----:B------:R-:W-:Y:S01]  /*7440*/  F2FP.BF16.F32.PACK_AB R4, R5, R4 ;  /* 0x000000040504723e */ /* 0x000fe200000010ff */
[C---:B------:R-:W-:Y:S01]  /*7450*/  FFMA R7, R26.reuse, R27, R7 ;  /* 0x0000001b1a077223 */ /* 0x040fe20000000007 */
[C---:B------:R-:W-:Y:S01]  /*7460*/  FFMA R8, R26.reuse, R28, R8 ;  /* 0x0000001c1a087223 */ /* 0x040fe20000000008 */
[----:B------:R-:W-:Y:S01]  /*7470*/  FFMA R9, R26, R29, R9 ;  /* 0x0000001d1a097223 */ /* 0x000fe20000000009 */
[C---:B------:R-:W-:Y:S01]  /*7480*/  FMUL R10, R24.reuse, R10 ;  /* 0x0000000a180a7220 */ /* 0x040fe20000400000 */
[C---:B------:R-:W-:Y:S01]  /*7490*/  FMUL R11, R24.reuse, R11 ;  /* 0x0000000b180b7220 */ /* 0x040fe20000400000 */
[----:B------:R-:W-:Y:S01]  /*74a0*/  F2FP.BF16.F32.PACK_AB R5, R7, R6 ;  /* 0x000000060705723e */ /* 0x000fe200000010ff */
[C---:B------:R-:W-:Y:S01]  /*74b0*/  FMUL R0, R24.reuse, R12 ;  /* 0x0000000c18007220 */ /* 0x040fe20000400000 */
[----:B------:R-:W-:Y:S01]  /*74c0*/  FMUL R2, R24, R13 ;  /* 0x0000000d18027220 */ /* 0x000fe20000400000 */
[----:B------:R-:W-:Y:S01]  /*74d0*/  FFMA R10, R26, R30, R10 ;  /* 0x0000001e1a0a7223 */ /* 0x000fe2000000000a */
[----:B------:R-:W-:Y:S01]  /*74e0*/  FMUL R3, R24, R14 ;  /* 0x0000000e18037220 */ /* 0x000fe20000400000 */
[----:B------:R-:W-:Y:S01]  /*74f0*/  F2FP.BF16.F32.PACK_AB R6, R9, R8 ;  /* 0x000000080906723e */ /* 0x000fe200000010ff */
[----:B------:R-:W-:Y:S01]  /*7500*/  FFMA R11, R26, R31, R11 ;  /* 0x0000001f1a0b7223 */ /* 0x000fe2000000000b */
[C---:B------:R-:W-:Y:S01]  /*7510*/  FMUL R15, R24.reuse, R15 ;  /* 0x0000000f180f7220 */ /* 0x040fe20000400000 */
[----:B------:R-:W-:Y:S01]  /*7520*/  FMUL R12, R24, R16 ;  /* 0x00000010180c7220 */ /* 0x000fe20000400000 */
[----:B------:R-:W-:Y:S01]  /*7530*/  FFMA R0, R26, R32, R0 ;  /* 0x000000201a007223 */ /* 0x000fe20000000000 */
[----:B------:R-:W-:Y:S01]  /*7540*/  MOV R8, UR45 ;  /* 0x0000002d00087c02 */ /* 0x000fe20008000f00 */
[----:B------:R-:W-:Y:S01]  /*7550*/  FMUL R13, R24, R17 ;  /* 0x00000011180d7220 */ /* 0x000fe20000400000 */
[----:B------:R-:W-:Y:S01]  /*7560*/  FFMA R2, R26, R33, R2 ;  /* 0x000000211a027223 */ /* 0x000fe20000000002 */
[----:B------:R-:W-:Y:S01]  /*7570*/  FMUL R14, R24, R18 ;  /* 0x00000012180e7220 */ /* 0x000fe20000400000 */
[C---:B------:R-:W-:Y:S01]  /*7580*/  FFMA R3, R26.reuse, R34, R3 ;  /* 0x000000221a037223 */ /* 0x040fe20000000003 */
[----:B------:R-:W-:Y:S01]  /*7590*/  FFMA R15, R26, R35, R15 ;  /* 0x000000231a0f7223 */ /* 0x000fe2000000000f */
[----:B------:R-:W-:Y:S01]  /*75a0*/  FMUL R19, R24, R19 ;  /* 0x0000001318137220 */ /* 0x000fe20000400000 */
[----:B------:R-:W-:Y:S01]  /*75b0*/  FFMA R12, R26, R36, R12 ;  /* 0x000000241a0c7223 */ /* 0x000fe2000000000c */
[----:B------:R-:W-:Y:S01]  /*75c0*/  LEA R8, R8, R44, 0xb ;  /* 0x0000002c08087211 */ /* 0x000fe200078e58ff */
        /* <DEDUP_REMOVED lines=21> */
[----:B------:R-:W-:Y:S02]  /*7720*/  ULEA UR5, UR45, UR44, 0xc ;  /* 0x0000002c2d057291 */ /* 0x000fe4000f8e60ff */
[----:B------:R-:W-:Y:S02]  /*7730*/  UIADD3 UR9, UPT, UPT, UR49, 0x20, URZ ;  /* 0x0000002031097890 */ /* 0x000fe4000fffe0ff */
[----:B------:R-:W-:Y:S01]  /*7740*/  UIADD3 UR8, UPT, UPT, UR5, 0x200, URZ ;  /* 0x0000020005087890 */ /* 0x000fe2000fffe0ff */
[----:B------:R-:W-:Y:S01]  /*7750*/  UMOV UR10, UR50 ;  /* 0x00000032000a7c82 */ /* 0x000fe20008000000 */
[----:B------:R-:W-:Y:S01]  /*7760*/  UMOV UR11, UR36 ;  /* 0x00000024000b7c82 */ /* 0x000fe20008000000 */
[----:B--2---:R-:W-:Y:S04]  /*7770*/  UIADD3 UR4, UP0, UPT, UR6, 0x680, URZ ;  /* 0x0000068006047890 */ /* 0x004fe8000ff1e0ff */
[----:B------:R-:W-:Y:S09]  /*7780*/  UIADD3.X UR5, UPT, UPT, URZ, UR7, URZ, UP0, !UPT ;  /* 0x00000007ff057290 */ /* 0x000ff200087fe4ff */
[----:B------:R2:W-:Y:S02]  /*7790*/  UTMASTG.3D [UR8], [UR4] ;  /* 0x00000008040073b5 */ /* 0x0005e40008010000 */
[----:B--2---:R0:W-:Y:S02]  /*77a0*/  UTMACMDFLUSH ;  /* 0x00000000000079b7 */ /* 0x0041e40000000000 */
.L_x_119:
[----:B------:R-:W-:Y:S05]  /*77b0*/  BSYNC.RECONVERGENT B0 ;  /* 0x0000000000007941 */ /* 0x000fea0003800200 */
.L_x_118:
[----:B------:R-:W-:Y:S01]  /*77c0*/  UIADD3 UR4, UPT, UPT, UR45, 0x1, URZ ;  /* 0x000000012d047890 */ /* 0x000fe2000fffe0ff */
[----:B------:R-:W-:Y:S03]  /*77d0*/  BSSY.RECONVERGENT B0, `(.L_x_120) ;  /* 0x0000008000007945 */ /* 0x000fe60003800200 */
[----:B------:R-:W-:Y:S04]  /*77e0*/  UISETP.NE.AND UP0, UPT, UR4, 0x3, UPT ;  /* 0x000000030400788c */ /* 0x000fe8000bf05270 */
[----:B------:R-:W-:Y:S02]  /*77f0*/  UISETP.EQ.XOR UP1, UPT, UR47, 0x3, !UP0 ;  /* 0x000000032f00788c */ /* 0x000fe4000c722a70 */
[----:B------:R-:W-:Y:S02]  /*7800*/  USEL UR46, UR4, URZ, UP0 ;  /* 0x000000ff042e7287 */ /* 0x000fe40008000000 */
[----:B------:R-:W-:Y:S04]  /*7810*/  USEL UR5, URZ, 0x1, !UP1 ;  /* 0x00000001ff057887 */ /* 0x000fe8000c800000 */
[----:B------:R-:W-:Y:S01]  /*7820*/  ULOP3.LUT UR55, UR55, UR5, URZ, 0x3c, !UPT ;  /* 0x0000000537377292 */ /* 0x000fe2000f8e3cff */
[----:B------:R-:W-:Y:S11]  /*7830*/  @P0 BRA `(.L_x_121) ;  /* 0x0000000000040947 */ /* 0x000ff60003800000 */
[----:B------:R-:W-:Y:S04]  /*7840*/  DEPBAR.LE SB0, 0x1 ;  /* 0x000080400000791a */ /* 0x000fe80000000000 */
.L_x_121:
[----:B------:R-:W-:Y:S05]  /*7850*/  BSYNC.RECONVERGENT B0 ;  /* 0x0000000000007941 */ /* 0x000fea0003800200 */
.L_x_120:
[----:B------:R-:W-:Y:S01]  /*7860*/  BAR.SYNC.DEFER_BLOCKING 0x1, 0x80 ;  /* 0x0042000000007b1d */ /* 0x000fe20000010000 */
[----:B------:R-:W-:Y:S01]  /*7870*/  UISETP.NE.AND UP0, UPT, UR53, -0x2, UPT ;  /* 0xfffffffe3500788c */ /* 0x000fe2000bf05270 */
[----:B------:R-:W-:Y:S08]  /*7880*/  IADD3 R22, PT, PT, R22, 0x1, RZ ;  /* 0x0000000116167810 */ /* 0x000ff00007ffe0ff */
[----:B------:R-:W-:Y:S05]  /*7890*/  BRA.U !UP0, `(.L_x_122) ;  /* 0x0000000108287547 */ /* 0x000fea000b800000 */
[----:B------:R-:W-:Y:S01]  /*78a0*/  ISETP.NE.AND P0, PT, R61, RZ, PT ;  /* 0x000000ff3d00720c */ /* 0x000fe20003f05270 */
[----:B------:R-:W-:Y:S01]  /*78b0*/  IMAD.U32 R2, RZ, RZ, UR52 ;  /* 0x00000034ff027e24 */ /* 0x000fe2000f8e00ff */
[----:B------:R-:W-:Y:S01]  /*78c0*/  UIADD3 UR4, UPT, UPT, UR52, 0x1, URZ ;  /* 0x0000000134047890 */ /* 0x000fe2000fffe0ff */
[----:B------:R-:W-:Y:S03]  /*78d0*/  IMAD.U32 R0, RZ, RZ, UR54 ;  /* 0x00000036ff007e24 */ /* 0x000fe6000f8e00ff */
[----:B------:R-:W-:Y:S04]  /*78e0*/  UISETP.NE.AND UP0, UPT, UR4, 0x3, UPT ;  /* 0x000000030400788c */ /* 0x000fe8000bf05270 */
[----:B------:R-:W-:Y:S03]  /*78f0*/  USEL UR52, UR4, URZ, UP0 ;  /* 0x000000ff04347287 */ /* 0x000fe60008000000 */
[----:B------:R-:W-:Y:S05]  /*7900*/  @P0 LEA R2, R2, UR44, 0x3 ;  /* 0x0000002c02020c11 */ /* 0x000fea000f8e18ff */
[----:B------:R-:W-:Y:S05]  /*7910*/  @P0 VIADD R2, R2, 0x78 ;  /* 0x0000007802020836 */ /* 0x000fea0000000000 */
[----:B------:R-:W-:Y:S04]  /*7920*/  @P0 PRMT R0, R0, 0x654, R2 ;  /* 0x0000065400000816 */ /* 0x000fe80000000002 */
[----:B------:R2:W-:Y:S03]  /*7930*/  @P0 SYNCS.ARRIVE.TRANS64.RED.A1T0 RZ, [R0+URZ], RZ ;  /* 0x000000ff00ff09a7 */ /* 0x0005e600081004ff */
.L_x_122:
[----:B------:R-:W-:Y:S01]  /*7940*/  R2UR UR6, R60 ;  /* 0x000000003c0672ca */ /* 0x000fe200000e0000 */
[----:B------:R-:W-:Y:S01]  /*7950*/  UIADD3 UR53, UPT, UPT, UR53, 0x2, URZ ;  /* 0x0000000235357890 */ /* 0x000fe2000fffe0ff */
[----:B------:R-:W-:Y:S02]  /*7960*/  R2UR UR5, R47 ;  /* 0x000000002f0572ca */ /* 0x000fe400000e0000 */
[----:B------:R-:W-:Y:S02]  /*7970*/  R2UR UR4, R48 ;  /* 0x00000000300472ca */ /* 0x000fe400000e0000 */
[----:B------:R-:W-:Y:S02]  /*7980*/  R2UR UR36, R58 ;  /* 0x000000003a2472ca */ /* 0x000fe400000e0000 */
[----:B------:R-:W-:Y:S02]  /*7990*/  ISETP.NE.AND P0, PT, R51, 0x2, PT ;  /* 0x000000023300780c */ /* 0x000fe40003f05270 */
[----:B------:R-:W-:Y:S02]  /*79a0*/  ISETP.NE.AND P1, PT, R22, 0x4, PT ;  /* 0x000000041600780c */ /* 0x000fe40003f25270 */
[----:B------:R-:W-:Y:S01]  /*79b0*/  SEL R2, RZ, 0x1, P0 ;  /* 0x00000001ff027807 */ /* 0x000fe20000000000 */
[----:B------:R-:W-:Y:S01]  /*79c0*/  UISETP.NE.AND UP0, UPT, UR6, URZ, UPT ;  /* 0x000000ff0600728c */ /* 0x000fe2000bf05270 */
[----:B--2---:R-:W-:Y:S01]  /*79d0*/  SEL R0, RZ, 0x1, P1 ;  /* 0x00000001ff007807 */ /* 0x004fe20000800000 */
[----:B------:R-:W-:Y:S01]  /*79e0*/  UIADD3 UR26, UPT, UPT, UR37, UR5, URZ ;  /* 0x00000005251a7290 */ /* 0x000fe2000fffe0ff */
[----:B------:R-:W-:Y:S01]  /*79f0*/  LOP3.LUT R52, R52, R2, RZ, 0x3c, !PT ;  /* 0x0000000234347212 */ /* 0x000fe200078e3cff */
[----:B------:R-:W-:Y:S01]  /*7a00*/  UIADD3 UR25, UPT, UPT, UR38, UR4, URZ ;  /* 0x0000000426197290 */ /* 0x000fe2000fffe0ff */
[----:B------:R-:W-:Y:S02]  /*7a10*/  LOP3.LUT R53, R53, R0, RZ, 0x3c, !PT ;  /* 0x0000000035357212 */ /* 0x000fe400078e3cff */
[----:B------:R-:W-:Y:S02]  /*7a20*/  SEL R51, R51, RZ, P0 ;  /* 0x000000ff33337207 */ /* 0x000fe40000000000 */
[----:B------:R-:W-:Y:S01]  /*7a30*/  SEL R22, R22, RZ, P1 ;  /* 0x000000ff16167207 */ /* 0x000fe20000800000 */
[----:B------:R-:W-:Y:S06]  /*7a40*/  BRA.U UP0, `(.L_x_123) ;  /* 0xffffffdd005c7547 */ /* 0x000fec000b83ffff */
[----:B------:R-:W-:-:S13]  /*7a50*/  R2UR UR4, R49 ;  /* 0x00000000310472ca */ /* 0x000fda00000e0000 */
[----:B------:R-:W-:-:S09]  /*7a60*/  UISETP.NE.AND UP0, UPT, UR4, URZ, UPT ;  /* 0x000000ff0400728c */ /* 0x000fd2000bf05270 */
[----:B------:R-:W-:Y:S05]  /*7a70*/  BRA.U !UP0, `(.L_x_124) ;  /* 0x0000000108487547 */ /* 0x000fea000b800000 */
[----:B------:R-:W2:Y:S02]  /*7a80*/  LDCU.64 UR4, c[0x0][0x890] ;  /* 0x00011200ff0477ac */ /* 0x000ea40008000a00 */
[----:B--2---:R-:W-:-:S04]  /*7a90*/  UISETP.NE.U32.AND UP0, UPT, UR4, URZ, UPT ;  /* 0x000000ff0400728c */ /* 0x004fc8000bf05070 */
[----:B------:R-:W-:-:S09]  /*7aa0*/  UISETP.NE.AND.EX UP0, UPT, UR5, URZ, UPT, UP0 ;  /* 0x000000ff0500728c */ /* 0x000fd2000bf05300 */
[----:B------:R-:W-:Y:S05]  /*7ab0*/  BRA.U UP0, `(.L_x_125) ;  /* 0x00000001000c7547 */ /* 0x000fea000b800000 */
[----:B------:R-:W-:-:S13]  /*7ac0*/  FSETP.NEU.AND P0, PT, R26, RZ, PT ;  /* 0x000000ff1a00720b */ /* 0x000fda0003f0d000 */
[----:B------:R-:W-:Y:S05]  /*7ad0*/  @!P0 EXIT ;  /* 0x000000000000894d */ /* 0x000fea0003800000 */
[----:B------:R-:W-:Y:S05]  /*7ae0*/  BRA `(.L_x_124) ;  /* 0x00000000002c7947 */ /* 0x000fea0003800000 */
.L_x_125:
[----:B------:R-:W-:Y:S01]  /*7af0*/  ISETP.NE.AND P0, PT, R50, RZ, PT ;  /* 0x000000ff3200720c */ /* 0x000fe20003f05270 */
[----:B------:R-:W-:-:S12]  /*7b00*/  BSSY.RECONVERGENT B0, `(.L_x_124) ;  /* 0x0000009000007945 */ /* 0x000fd80003800200 */
[----:B------:R-:W-:Y:S05]  /*7b10*/  @P0 BRA `(.L_x_126) ;  /* 0x0000000000140947 */ /* 0x000fea0003800000 */
[----:B------:R-:W2:Y:S02]  /*7b20*/  LDCU.64 UR4, c[0x0][0x888] ;  /* 0x00011100ff0477ac */ /* 0x000ea40008000a00 */
[----:B--2---:R-:W-:-:S04]  /*7b30*/  ISETP.NE.U32.AND P0, PT, RZ, UR4, PT ;  /* 0x00000004ff007c0c */ /* 0x004fc8000bf05070 */
[----:B------:R-:W-:-:S13]  /*7b40*/  ISETP.NE.AND.EX P0, PT, RZ, UR5, PT, P0 ;  /* 0x00000005ff007c0c */ /* 0x000fda000bf05300 */
[----:B------:R-:W-:Y:S05]  /*7b50*/  @!P0 EXIT ;  /* 0x000000000000894d */ /* 0x000fea0003800000 */
[----:B------:R-:W-:Y:S05]  /*7b60*/  BRA `(.L_x_127) ;  /* 0x0000000000087947 */ /* 0x000fea0003800000 */
.L_x_126:
[----:B------:R-:W-:-:S13]  /*7b70*/  FSETP.NEU.AND P0, PT, R26, RZ, PT ;  /* 0x000000ff1a00720b */ /* 0x000fda0003f0d000 */
[----:B------:R-:W-:Y:S05]  /*7b80*/  @!P0 EXIT ;  /* 0x000000000000894d */ /* 0x000fea0003800000 */
.L_x_127:
[----:B------:R-:W-:Y:S05]  /*7b90*/  BSYNC.RECONVERGENT B0 ;  /* 0x0000000000007941 */ /* 0x000fea0003800200 */
.L_x_124:
[----:B------:R-:W-:Y:S01]  /*7ba0*/  ULEA UR4, UR52, UR44, 0x3 ;  /* 0x0000002c34047291 */ /* 0x000fe2000f8e18ff */
[----:B------:R-:W-:-:S04]  /*7bb0*/  DEPBAR.LE SB0, 0x0 ;  /* 0x000080000000791a */ /* 0x000fc80000000000 */
[----:B------:R-:W-:-:S04]  /*7bc0*/  UIADD3 UR4, UPT, UPT, UR4, 0x78, URZ ;  /* 0x0000007804047890 */ /* 0x000fc8000fffe0ff */
[----:B------:R-:W-:-:S09]  /*7bd0*/  UPRMT UR4, UR54, 0x654, UR4 ;  /* 0x0000065436047896 */ /* 0x000fd20008000004 */
[----:B------:R-:W-:Y:S01]  /*7be0*/  SYNCS.ARRIVE.TRANS64.RED.A1T0 RZ, [UR4], RZ ;  /* 0x000000ffffff79a7 */ /* 0x000fe20008100404 */
[----:B------:R-:W-:Y:S05]  /*7bf0*/  EXIT ;  /* 0x000000000000794d */ /* 0x000fea0003800000 */
.L_x_24:
[----:B--2---:R2:W3:Y:S02]  /*7c00*/  SYNCS.PHASECHK.TRANS64.TRYWAIT P0, [R0+URZ+0x110], R2 ;  /* 0x00011002000075a7 */ /* 0x0044e400080011ff */
[----:B---3--:R-:W-:Y:S05]  /*7c10*/  @!P0 NANOSLEEP.SYNCS 0x989680 ;  /* 0x009896800000895d */ /* 0x008fea0003900000 */
[----:B------:R-:W3:Y:S02]  /*7c20*/  @!P0 SYNCS.PHASECHK.TRANS64 P0, [R0+URZ+0x110], R2 ;  /* 0x00011002000085a7 */ /* 0x000ee400080010ff */
[----:B---3--:R-:W-:Y:S05]  /*7c30*/  @!P0 BRA `(.L_x_24) ;  /* 0xfffffffc00f08947 */ /* 0x008fea000383ffff */
[----:B------:R-:W-:Y:S05]  /*7c40*/  BRA `(.L_x_128) ;  /* 0xffffff9c00787947 */ /* 0x000fea000383ffff */
.L_x_27:
[----:B-1----:R-:W-:-:S07]  /*7c50*/  MOV R0, UR33 ;  /* 0x0000002100007c02 */ /* 0x002fce0008000f00 */
.L_x_129:
[----:B-1----:R1:W2:Y:S02]  /*7c60*/  SYNCS.PHASECHK.TRANS64.TRYWAIT P0, [R0+URZ+0x30], R3 ;  /* 0x00003003000075a7 */ /* 0x0022a400080011ff */
[----:B--2---:R-:W-:Y:S05]  /*7c70*/  @!P0 NANOSLEEP.SYNCS 0x989680 ;  /* 0x009896800000895d */ /* 0x004fea0003900000 */
[----:B------:R-:W2:Y:S02]  /*7c80*/  @!P0 SYNCS.PHASECHK.TRANS64 P0, [R0+URZ+0x30], R3 ;  /* 0x00003003000085a7 */ /* 0x000ea400080010ff */
[----:B--2---:R-:W-:Y:S05]  /*7c90*/  @!P0 BRA `(.L_x_129) ;  /* 0xfffffffc00f08947 */ /* 0x004fea000383ffff */
[----:B------:R-:W-:Y:S05]  /*7ca0*/  BRA `(.L_x_26) ;  /* 0xffffff9c00c47947 */ /* 0x000fea000383ffff */
.L_x_36:
[----:B-1----:R-:W-:-:S07]  /*7cb0*/  MOV R0, UR33 ;  /* 0x0000002100007c02 */ /* 0x002fce0008000f00 */
.L_x_130:
[----:B-1----:R1:W2:Y:S02]  /*7cc0*/  SYNCS.PHASECHK.TRANS64.TRYWAIT P0, [R0+URZ+0x30], R3 ;  /* 0x00003003000075a7 */ /* 0x0022a400080011ff */
[----:B--2---:R-:W-:Y:S05]  /*7cd0*/  @!P0 NANOSLEEP.SYNCS 0x989680 ;  /* 0x009896800000895d */ /* 0x004fea0003900000 */
[----:B------:R-:W2:Y:S02]  /*7ce0*/  @!P0 SYNCS.PHASECHK.TRANS64 P0, [R0+URZ+0x30], R3 ;  /* 0x00003003000085a7 */ /* 0x000ea400080010ff */
[----:B--2---:R-:W-:Y:S05]  /*7cf0*/  @!P0 BRA `(.L_x_130) ;  /* 0xfffffffc00f08947 */ /* 0x004fea000383ffff */
[----:B------:R-:W-:Y:S05]  /*7d00*/  BRA `(.L_x_35) ;  /* 0xffffffa000d47947 */ /* 0x000fea000383ffff */
.L_x_43:
[----:B-1----:R1:W4:Y:S02]  /*7d10*/  SYNCS.PHASECHK.TRANS64.TRYWAIT P0, [R3+URZ+0xa0], R0 ;  /* 0x0000a000030075a7 */ /* 0x00232400080011ff */
[----:B----4-:R-:W-:Y:S05]  /*7d20*/  @!P0 NANOSLEEP.SYNCS 0x989680 ;  /* 0x009896800000895d */ /* 0x010fea0003900000 */
[----:B------:R-:W4:Y:S02]  /*7d30*/  @!P0 SYNCS.PHASECHK.TRANS64 P0, [R3+URZ+0xa0], R0 ;  /* 0x0000a000030085a7 */ /* 0x000f2400080010ff */
[----:B----4-:R-:W-:Y:S05]  /*7d40*/  @!P0 BRA `(.L_x_43) ;  /* 0xfffffffc00f08947 */ /* 0x010fea000383ffff */
[----:B------:R-:W-:Y:S05]  /*7d50*/  BRA `(.L_x_131) ;  /* 0xffffffa400c47947 */ /* 0x000fea000383ffff */
.L_x_47:
[----:B------:R-:W-:-:S07]  /*7d60*/  MOV R0, UR4 ;  /* 0x0000000400007c02 */ /* 0x000fce0008000f00 */
.L_x_132:
[----:B-1----:R1:W2:Y:S02]  /*7d70*/  SYNCS.PHASECHK.TRANS64.TRYWAIT P0, [R0+URZ], R2 ;  /* 0x00000002000075a7 */ /* 0x0022a400080011ff */
[----:B--2---:R-:W-:Y:S05]  /*7d80*/  @!P0 NANOSLEEP.SYNCS 0x989680 ;  /* 0x009896800000895d */ /* 0x004fea0003900000 */
[----:B------:R-:W2:Y:S02]  /*7d90*/  @!P0 SYNCS.PHASECHK.TRANS64 P0, [R0+URZ], R2 ;  /* 0x00000002000085a7 */ /* 0x000ea400080010ff */
[----:B--2---:R-:W-:Y:S05]  /*7da0*/  @!P0 BRA `(.L_x_132) ;  /* 0xfffffffc00f08947 */ /* 0x004fea000383ffff */
[----:B------:R-:W-:Y:S05]  /*7db0*/  BRA `(.L_x_133) ;  /* 0xffffffac00707947 */ /* 0x000fea000383ffff */
.L_x_48:
[----:B------:R-:W-:-:S07]  /*7dc0*/  MOV R0, UR5 ;  /* 0x0000000500007c02 */ /* 0x000fce0008000f00 */
.L_x_134:
[----:B-1----:R1:W2:Y:S02]  /*7dd0*/  SYNCS.PHASECHK.TRANS64.TRYWAIT P0, [R0+URZ], R3 ;  /* 0x00000003000075a7 */ /* 0x0022a400080011ff */
[----:B--2---:R-:W-:Y:S05]  /*7de0*/  @!P0 NANOSLEEP.SYNCS 0x989680 ;  /* 0x009896800000895d */ /* 0x004fea0003900000 */
[----:B------:R-:W2:Y:S02]  /*7df0*/  @!P0 SYNCS.PHASECHK.TRANS64 P0, [R0+URZ], R3 ;  /* 0x00000003000085a7 */ /* 0x000ea400080010ff */
[----:B--2---:R-:W-:Y:S05]  /*7e00*/  @!P0 BRA `(.L_x_134) ;  /* 0xfffffffc00f08947 */ /* 0x004fea000383ffff */
[----:B------:R-:W-:Y:S05]  /*7e10*/  BRA `(.L_x_135) ;  /* 0xffffffac007c7947 */ /* 0x000fea000383ffff */
.L_x_49:
[----:B------:R-:W-:-:S07]  /*7e20*/  MOV R0, UR5 ;  /* 0x0000000500007c02 */ /* 0x000fce0008000f00 */
.L_x_136:
[----:B-1----:R1:W2:Y:S02]  /*7e30*/  SYNCS.PHASECHK.TRANS64.TRYWAIT P0, [R0+URZ], R3 ;  /* 0x00000003000075a7 */ /* 0x0022a400080011ff */
[----:B--2---:R-:W-:Y:S05]  /*7e40*/  @!P0 NANOSLEEP.SYNCS 0x989680 ;  /* 0x009896800000895d */ /* 0x004fea0003900000 */
[----:B------:R-:W2:Y:S02]  /*7e50*/  @!P0 SYNCS.PHASECHK.TRANS64 P0, [R0+URZ], R3 ;  /* 0x00000003000085a7 */ /* 0x000ea400080010ff */
[----:B--2---:R-:W-:Y:S05]  /*7e60*/  @!P0 BRA `(.L_x_136) ;  /* 0xfffffffc00f08947 */ /* 0x004fea000383ffff */
[----:B------:R-:W-:Y:S05]  /*7e70*/  BRA `(.L_x_137) ;  /* 0xffffffac00887947 */ /* 0x000fea000383ffff */
.L_x_50:
[----:B------:R-:W-:-:S07]  /*7e80*/  MOV R0, UR5 ;  /* 0x0000000500007c02 */ /* 0x000fce0008000f00 */
.L_x_138:
[----:B-1----:R1:W2:Y:S02]  /*7e90*/  SYNCS.PHASECHK.TRANS64.TRYWAIT P0, [R0+URZ], R3 ;  /* 0x00000003000075a7 */ /* 0x0022a400080011ff */
[----:B--2---:R-:W-:Y:S05]  /*7ea0*/  @!P0 NANOSLEEP.SYNCS 0x989680 ;  /* 0x009896800000895d */ /* 0x004fea0003900000 */
[----:B------:R-:W2:Y:S02]  /*7eb0*/  @!P0 SYNCS.PHASECHK.TRANS64 P0, [R0+URZ], R3 ;  /* 0x00000003000085a7 */ /* 0x000ea400080010ff */
[----:B--2---:R-:W-:Y:S05]  /*7ec0*/  @!P0 BRA `(.L_x_138) ;  /* 0xfffffffc00f08947 */ /* 0x004fea000383ffff */
[----:B------:R-:W-:Y:S05]  /*7ed0*/  BRA `(.L_x_139) ;  /* 0xffffffac00947947 */ /* 0x000fea000383ffff */
.L_x_51:
[----:B------:R-:W-:-:S07]  /*7ee0*/  MOV R0, UR5 ;  /* 0x0000000500007c02 */ /* 0x000fce0008000f00 */
.L_x_140:
[----:B-1----:R1:W2:Y:S02]  /*7ef0*/  SYNCS.PHASECHK.TRANS64.TRYWAIT P0, [R0+URZ], R3 ;  /* 0x00000003000075a7 */ /* 0x0022a400080011ff */
[----:B--2---:R-:W-:Y:S05]  /*7f00*/  @!P0 NANOSLEEP.SYNCS 0x989680 ;  /* 0x009896800000895d */ /* 0x004fea0003900000 */
[----:B------:R-:W2:Y:S02]  /*7f10*/  @!P0 SYNCS.PHASECHK.TRANS64 P0, [R0+URZ], R3 ;  /* 0x00000003000085a7 */ /* 0x000ea400080010ff */
[----:B--2---:R-:W-:Y:S05]  /*7f20*/  @!P0 BRA `(.L_x_140) ;  /* 0xfffffffc00f08947 */ /* 0x004fea000383ffff */
[----:B------:R-:W-:Y:S05]  /*7f30*/  BRA `(.L_x_141) ;  /* 0xffffffac00a07947 */ /* 0x000fea000383ffff */
.L_x_54:
[----:B--2---:R2:W3:Y:S02]  /*7f40*/  SYNCS.PHASECHK.TRANS64.TRYWAIT P0, [R2+URZ+0x100], R4 ;  /* 0x00010004020075a7 */ /* 0x0044e400080011ff */
[----:B---3--:R-:W-:Y:S05]  /*7f50*/  @!P0 NANOSLEEP.SYNCS 0x989680 ;  /* 0x009896800000895d */ /* 0x008fea0003900000 */
[----:B------:R-:W3:Y:S02]  /*7f60*/  @!P0 SYNCS.PHASECHK.TRANS64 P0, [R2+URZ+0x100], R4 ;  /* 0x00010004020085a7 */ /* 0x000ee400080010ff */
[----:B---3--:R-:W-:Y:S05]  /*7f70*/  @!P0 BRA `(.L_x_54) ;  /* 0xfffffffc00f08947 */ /* 0x008fea000383ffff */
[----:B------:R-:W-:Y:S05]  /*7f80*/  BRA `(.L_x_142) ;  /* 0xffffffac00fc7947 */ /* 0x000fea000383ffff */
.L_x_55:
[----:B------:R-:W-:-:S07]  /*7f90*/  MOV R2, UR4 ;  /* 0x0000000400027c02 */ /* 0x000fce0008000f00 */
.L_x_143:
[----:B--2---:R2:W3:Y:S02]  /*7fa0*/  SYNCS.PHASECHK.TRANS64.TRYWAIT P0, [R2+URZ+0xb0], R5 ;  /* 0x0000b005020075a7 */ /* 0x0044e400080011ff */
[----:B---3--:R-:W-:Y:S05]  /*7fb0*/  @!P0 NANOSLEEP.SYNCS 0x989680 ;  /* 0x009896800000895d */ /* 0x008fea0003900000 */
[----:B------:R-:W3:Y:S02]  /*7fc0*/  @!P0 SYNCS.PHASECHK.TRANS64 P0, [R2+URZ+0xb0], R5 ;  /* 0x0000b005020085a7 */ /* 0x000ee400080010ff */
[----:B---3--:R-:W-:Y:S05]  /*7fd0*/  @!P0 BRA `(.L_x_143) ;  /* 0xfffffffc00f08947 */ /* 0x008fea000383ffff */
[----:B------:R-:W-:Y:S05]  /*7fe0*/  BRA `(.L_x_144) ;  /* 0xffffffb0000c7947 */ /* 0x000fea000383ffff */
.L_x_56:
[----:B--2---:R2:W3:Y:S02]  /*7ff0*/  SYNCS.PHASECHK.TRANS64.TRYWAIT P1, [R2+URZ+0xa0], R4 ;  /* 0x0000a004020075a7 */ /* 0x0044e400080211ff */
[----:B---3--:R-:W-:Y:S05]  /*8000*/  @!P1 NANOSLEEP.SYNCS 0x989680 ;  /* 0x009896800000995d */ /* 0x008fea0003900000 */
[----:B------:R-:W3:Y:S02]  /*8010*/  @!P1 SYNCS.PHASECHK.TRANS64 P1, [R2+URZ+0xa0], R4 ;  /* 0x0000a004020095a7 */ /* 0x000ee400080210ff */
[----:B---3--:R-:W-:Y:S05]  /*8020*/  @!P1 BRA `(.L_x_56) ;  /* 0xfffffffc00f09947 */ /* 0x008fea000383ffff */
[----:B------:R-:W-:Y:S05]  /*8030*/  BRA `(.L_x_145) ;  /* 0xffffffb0003c7947 */ /* 0x000fea000383ffff */
.L_x_59:
[----:B------:R-:W-:-:S07]  /*8040*/  MOV R0, UR4 ;  /* 0x0000000400007c02 */ /* 0x000fce0008000f00 */
.L_x_146:
[----:B--2---:R2:W3:Y:S02]  /*8050*/  SYNCS.PHASECHK.TRANS64.TRYWAIT P0, [R0+URZ+0xb0], R2 ;  /* 0x0000b002000075a7 */ /* 0x0044e400080011ff */
[----:B---3--:R-:W-:Y:S05]  /*8060*/  @!P0 NANOSLEEP.SYNCS 0x989680 ;  /* 0x009896800000895d */ /* 0x008fea0003900000 */
[----:B------:R-:W3:Y:S02]  /*8070*/  @!P0 SYNCS.PHASECHK.TRANS64 P0, [R0+URZ+0xb0], R2 ;  /* 0x0000b002000085a7 */ /* 0x000ee400080010ff */
[----:B---3--:R-:W-:Y:S05]  /*8080*/  @!P0 BRA `(.L_x_146) ;  /* 0xfffffffc00f08947 */ /* 0x008fea000383ffff */
[----:B------:R-:W-:Y:S05]  /*8090*/  BRA `(.L_x_58) ;  /* 0xffffffb000907947 */ /* 0x000fea000383ffff */
.L_x_66:
[----:B-1----:R1:W2:Y:S02]  /*80a0*/  SYNCS.PHASECHK.TRANS64.TRYWAIT P1, [R0+URZ+0xa0], R2 ;  /* 0x0000a002000075a7 */ /* 0x0022a400080211ff */
[----:B--2---:R-:W-:Y:S05]  /*80b0*/  @!P1 NANOSLEEP.SYNCS 0x989680 ;  /* 0x009896800000995d */ /* 0x004fea0003900000 */
[----:B------:R-:W2:Y:S02]  /*80c0*/  @!P1 SYNCS.PHASECHK.TRANS64 P1, [R0+URZ+0xa0], R2 ;  /* 0x0000a002000095a7 */ /* 0x000ea400080210ff */
[----:B--2---:R-:W-:Y:S05]  /*80d0*/  @!P1 BRA `(.L_x_66) ;  /* 0xfffffffc00f09947 */ /* 0x004fea000383ffff */
[----:B------:R-:W-:Y:S05]  /*80e0*/  BRA `(.L_x_147) ;  /* 0xffffffb800247947 */ /* 0x000fea000383ffff */
.L_x_67:
[----:B------:R-:W-:-:S07]  /*80f0*/  MOV R2, UR46 ;  /* 0x0000002e00027c02 */ /* 0x000fce0008000f00 */
.L_x_148:
[----:B-1----:R1:W2:Y:S02]  /*8100*/  SYNCS.PHASECHK.TRANS64.TRYWAIT P0, [R2+URZ+0xe0], R0 ;  /* 0x0000e000020075a7 */ /* 0x0022a400080011ff */
[----:B--2---:R-:W-:Y:S05]  /*8110*/  @!P0 NANOSLEEP.SYNCS 0x989680 ;  /* 0x009896800000895d */ /* 0x004fea0003900000 */
[----:B------:R-:W2:Y:S02]  /*8120*/  @!P0 SYNCS.PHASECHK.TRANS64 P0, [R2+URZ+0xe0], R0 ;  /* 0x0000e000020085a7 */ /* 0x000ea400080010ff */
[----:B--2---:R-:W-:Y:S05]  /*8130*/  @!P0 BRA `(.L_x_148) ;  /* 0xfffffffc00f08947 */ /* 0x004fea000383ffff */
[----:B------:R-:W-:Y:S05]  /*8140*/  BRA `(.L_x_149) ;  /* 0xffffffb800747947 */ /* 0x000fea000383ffff */
.L_x_70:
[----:B------:R-:W-:Y:S07]  /*8150*/  MOV R0, UR7 ;  /* 0x0000000700007c02 */ /* 0x000fee0008000f00 */
.L_x_150:
[----:B-1----:R1:W2:Y:S02]  /*8160*/  SYNCS.PHASECHK.TRANS64.TRYWAIT P0, [R0+URZ], R2 ;  /* 0x00000002000075a7 */ /* 0x0022a400080011ff */
[----:B--2---:R-:W-:Y:S05]  /*8170*/  @!P0 NANOSLEEP.SYNCS 0x989680 ;  /* 0x009896800000895d */ /* 0x004fea0003900000 */
[----:B------:R-:W2:Y:S02]  /*8180*/  @!P0 SYNCS.PHASECHK.TRANS64 P0, [R0+URZ], R2 ;  /* 0x00000002000085a7 */ /* 0x000ea400080010ff */
[----:B--2---:R-:W-:Y:S05]  /*8190*/  @!P0 BRA `(.L_x_150) ;  /* 0xfffffffc00f08947 */ /* 0x004fea000383ffff */
[----:B------:R-:W-:Y:S05]  /*81a0*/  BRA `(.L_x_69) ;  /* 0xffffffb800907947 */ /* 0x000fea000383ffff */
.L_x_73:
[----:B------:R-:W-:-:S07]  /*81b0*/  MOV R0, UR4 ;  /* 0x0000000400007c02 */ /* 0x000fce0008000f00 */
.L_x_151:
[----:B--2---:R2:W4:Y:S02]  /*81c0*/  SYNCS.PHASECHK.TRANS64.TRYWAIT P0, [R0+URZ], R2 ;  /* 0x00000002000075a7 */ /* 0x00452400080011ff */
[----:B----4-:R-:W-:Y:S05]  /*81d0*/  @!P0 NANOSLEEP.SYNCS 0x989680 ;  /* 0x009896800000895d */ /* 0x010fea0003900000 */
[----:B------:R-:W4:Y:S02]  /*81e0*/  @!P0 SYNCS.PHASECHK.TRANS64 P0, [R0+URZ], R2 ;  /* 0x00000002000085a7 */ /* 0x000f2400080010ff */
[----:B----4-:R-:W-:Y:S05]  /*81f0*/  @!P0 BRA `(.L_x_151) ;  /* 0xfffffffc00f08947 */ /* 0x010fea000383ffff */
[----:B------:R-:W-:Y:S05]  /*8200*/  BRA `(.L_x_152) ;  /* 0xffffffbc00bc7947 */ /* 0x000fea000383ffff */
.L_x_74:
[----:B------:R-:W-:-:S07]  /*8210*/  MOV R0, UR5 ;  /* 0x0000000500007c02 */ /* 0x000fce0008000f00 */
.L_x_153:
[----:B-1----:R1:W2:Y:S02]  /*8220*/  SYNCS.PHASECHK.TRANS64.TRYWAIT P0, [R0+URZ], R3 ;  /* 0x00000003000075a7 */ /* 0x0022a400080011ff */
[----:B--2---:R-:W-:Y:S05]  /*8230*/  @!P0 NANOSLEEP.SYNCS 0x989680 ;  /* 0x009896800000895d */ /* 0x004fea0003900000 */
[----:B------:R-:W2:Y:S02]  /*8240*/  @!P0 SYNCS.PHASECHK.TRANS64 P0, [R0+URZ], R3 ;  /* 0x00000003000085a7 */ /* 0x000ea400080010ff */
[----:B--2---:R-:W-:Y:S05]  /*8250*/  @!P0 BRA `(.L_x_153) ;  /* 0xfffffffc00f08947 */ /* 0x004fea000383ffff */
[----:B------:R-:W-:Y:S05]  /*8260*/  BRA `(.L_x_154) ;  /* 0xffffffbc00c87947 */ /* 0x000fea000383ffff */
.L_x_75:
[----:B------:R-:W-:-:S07]  /*8270*/  MOV R0, UR5 ;  /* 0x0000000500007c02 */ /* 0x000fce0008000f00 */
.L_x_155:
[----:B-1----:R1:W2:Y:S02]  /*8280*/  SYNCS.PHASECHK.TRANS64.TRYWAIT P0, [R0+URZ], R3 ;  /* 0x00000003000075a7 */ /* 0x0022a400080011ff */
[----:B--2---:R-:W-:Y:S05]  /*8290*/  @!P0 NANOSLEEP.SYNCS 0x989680 ;  /* 0x009896800000895d */ /* 0x004fea0003900000 */
[----:B------:R-:W2:Y:S02]  /*82a0*/  @!P0 SYNCS.PHASECHK.TRANS64 P0, [R0+URZ], R3 ;  /* 0x00000003000085a7 */ /* 0x000ea400080010ff */
[----:B--2---:R-:W-:Y:S05]  /*82b0*/  @!P0 BRA `(.L_x_155) ;  /* 0xfffffffc00f08947 */ /* 0x004fea000383ffff */
[----:B------:R-:W-:Y:S05]  /*82c0*/  BRA `(.L_x_156) ;  /* 0xffffffbc00d47947 */ /* 0x000fea000383ffff */
.L_x_76:
[----:B-1----:R-:W-:-:S07]  /*82d0*/  MOV R0, UR4 ;  /* 0x0000000400007c02 */ /* 0x002fce0008000f00 */
.L_x_157:
[----:B-1----:R1:W2:Y:S02]  /*82e0*/  SYNCS.PHASECHK.TRANS64.TRYWAIT P0, [R0+URZ], R2 ;  /* 0x00000002000075a7 */ /* 0x0022a400080011ff */
[----:B--2---:R-:W-:Y:S05]  /*82f0*/  @!P0 NANOSLEEP.SYNCS 0x989680 ;  /* 0x009896800000895d */ /* 0x004fea0003900000 */
[----:B------:R-:W2:Y:S02]  /*8300*/  @!P0 SYNCS.PHASECHK.TRANS64 P0, [R0+URZ], R2 ;  /* 0x00000002000085a7 */ /* 0x000ea400080010ff */
[----:B--2---:R-:W-:Y:S05]  /*8310*/  @!P0 BRA `(.L_x_157) ;  /* 0xfffffffc00f08947 */ /* 0x004fea000383ffff */
[----:B------:R-:W-:Y:S05]  /*8320*/  BRA `(.L_x_158) ;  /* 0xffffffbc00e07947 */ /* 0x000fea000383ffff */
.L_x_81:
[----:B---3--:R3:W4:Y:S02]  /*8330*/  SYNCS.PHASECHK.TRANS64.TRYWAIT P0, [R12+URZ+0xa0], R0 ;  /* 0x0000a0000c0075a7 */ /* 0x00872400080011ff */
[----:B----4-:R-:W-:Y:S05]  /*8340*/  @!P0 NANOSLEEP.SYNCS 0x989680 ;  /* 0x009896800000895d */ /* 0x010fea0003900000 */
[----:B------:R-:W4:Y:S02]  /*8350*/  @!P0 SYNCS.PHASECHK.TRANS64 P0, [R12+URZ+0xa0], R0 ;  /* 0x0000a0000c0085a7 */ /* 0x000f2400080010ff */
[----:B----4-:R-:W-:Y:S05]  /*8360*/  @!P0 BRA `(.L_x_81) ;  /* 0xfffffffc00f08947 */ /* 0x010fea000383ffff */
[----:B------:R-:W-:Y:S05]  /*8370*/  BRA `(.L_x_159) ;  /* 0xffffffc000f07947 */ /* 0x000fea000383ffff */
.L_x_84:
[----:B-1----:R-:W-:Y:S07]  /*8380*/  MOV R0, UR24 ;  /* 0x0000001800007c02 */ /* 0x002fee0008000f00 */
.L_x_160:
[----:B-1----:R1:W3:Y:S02]  /*8390*/  SYNCS.PHASECHK.TRANS64.TRYWAIT P2, [R0+URZ+0x98], R6 ;  /* 0x00009806000075a7 */ /* 0x0022e400080411ff */
[----:B---3--:R-:W-:Y:S05]  /*83a0*/  @!P2 NANOSLEEP.SYNCS 0x989680 ;  /* 0x009896800000a95d */ /* 0x008fea0003900000 */
[----:B------:R-:W3:Y:S02]  /*83b0*/  @!P2 SYNCS.PHASECHK.TRANS64 P2, [R0+URZ+0x98], R6 ;  /* 0x000098060000a5a7 */ /* 0x000ee400080410ff */
[----:B---3--:R-:W-:Y:S05]  /*83c0*/  @!P2 BRA `(.L_x_160) ;  /* 0xfffffffc00f0a947 */ /* 0x008fea000383ffff */
[----:B------:R-:W-:Y:S05]  /*83d0*/  BRA `(.L_x_83) ;  /* 0xffffffc800547947 */ /* 0x000fea000383ffff */
.L_x_87:
[----:B------:R-:W-:Y:S07]  /*83e0*/  MOV R0, UR4 ;  /* 0x0000000400007c02 */ /* 0x000fee0008000f00 */
.L_x_161:
[----:B-1----:R1:W3:Y:S02]  /*83f0*/  SYNCS.PHASECHK.TRANS64.TRYWAIT P0, [R0+URZ+0x78], R9 ;  /* 0x00007809000075a7 */ /* 0x0022e400080011ff */
[----:B---3--:R-:W-:Y:S05]  /*8400*/  @!P0 NANOSLEEP.SYNCS 0x989680 ;  /* 0x009896800000895d */ /* 0x008fea0003900000 */
[----:B------:R-:W3:Y:S02]  /*8410*/  @!P0 SYNCS.PHASECHK.TRANS64 P0, [R0+URZ+0x78], R9 ;  /* 0x00007809000085a7 */ /* 0x000ee400080010ff */
[----:B---3--:R-:W-:Y:S05]  /*8420*/  @!P0 BRA `(.L_x_161) ;  /* 0xfffffffc00f08947 */ /* 0x008fea000383ffff */
[----:B------:R-:W-:Y:S05]  /*8430*/  BRA `(.L_x_162) ;  /* 0xffffffc800b47947 */ /* 0x000fea000383ffff */
.L_x_88:
[----:B------:R-:W-:Y:S07]  /*8440*/  MOV R6, UR5 ;  /* 0x0000000500067c02 */ /* 0x000fee0008000f00 */
.L_x_163:
[----:B-1----:R1:W3:Y:S02]  /*8450*/  SYNCS.PHASECHK.TRANS64.TRYWAIT P0, [R6+URZ+0x78], R0 ;  /* 0x00007800060075a7 */ /* 0x0022e400080011ff */
[----:B---3--:R-:W-:Y:S05]  /*8460*/  @!P0 NANOSLEEP.SYNCS 0x989680 ;  /* 0x009896800000895d */ /* 0x008fea0003900000 */
[----:B------:R-:W3:Y:S02]  /*8470*/  @!P0 SYNCS.PHASECHK.TRANS64 P0, [R6+URZ+0x78], R0 ;  /* 0x00007800060085a7 */ /* 0x000ee400080010ff */
[----:B---3--:R-:W-:Y:S05]  /*8480*/  @!P0 BRA `(.L_x_163) ;  /* 0xfffffffc00f08947 */ /* 0x008fea000383ffff */
[----:B------:R-:W-:Y:S05]  /*8490*/  BRA `(.L_x_164) ;  /* 0xffffffcc00107947 */ /* 0x000fea000383ffff */
.L_x_90:
[----:B------:R-:W-:-:S07]  /*84a0*/  MOV R0, UR4 ;  /* 0x0000000400007c02 */ /* 0x000fce0008000f00 */
.L_x_165:
[----:B-1----:R1:W4:Y:S02]  /*84b0*/  SYNCS.PHASECHK.TRANS64.TRYWAIT P0, [R0+URZ], R2 ;  /* 0x00000002000075a7 */ /* 0x00232400080011ff */
[----:B----4-:R-:W-:Y:S05]  /*84c0*/  @!P0 NANOSLEEP.SYNCS 0x989680 ;  /* 0x009896800000895d */ /* 0x010fea0003900000 */
[----:B------:R-:W4:Y:S02]  /*84d0*/  @!P0 SYNCS.PHASECHK.TRANS64 P0, [R0+URZ], R2 ;  /* 0x00000002000085a7 */ /* 0x000f2400080010ff */
[----:B----4-:R-:W-:Y:S05]  /*84e0*/  @!P0 BRA `(.L_x_165) ;  /* 0xfffffffc00f08947 */ /* 0x010fea000383ffff */
[----:B------:R-:W-:Y:S05]  /*84f0*/  BRA `(.L_x_166) ;  /* 0xffffffcc00a07947 */ /* 0x000fea000383ffff */
.L_x_91:
[----:B------:R-:W-:-:S07]  /*8500*/  MOV R0, UR5 ;  /* 0x0000000500007c02 */ /* 0x000fce0008000f00 */
.L_x_167:
[----:B-1----:R1:W4:Y:S02]  /*8510*/  SYNCS.PHASECHK.TRANS64.TRYWAIT P0, [R0+URZ], R2 ;  /* 0x00000002000075a7 */ /* 0x00232400080011ff */
[----:B----4-:R-:W-:Y:S05]  /*8520*/  @!P0 NANOSLEEP.SYNCS 0x989680 ;  /* 0x009896800000895d */ /* 0x010fea0003900000 */
[----:B------:R-:W4:Y:S02]  /*8530*/  @!P0 SYNCS.PHASECHK.TRANS64 P0, [R0+URZ], R2 ;  /* 0x00000002000085a7 */ /* 0x000f2400080010ff */
[----:B----4-:R-:W-:Y:S05]  /*8540*/  @!P0 BRA `(.L_x_167) ;  /* 0xfffffffc00f08947 */ /* 0x010fea000383ffff */
[----:B------:R-:W-:Y:S05]  /*8550*/  BRA `(.L_x_168) ;  /* 0xffffffcc00ac7947 */ /* 0x000fea000383ffff */
.L_x_93:
[----:B-1----:R1:W2:Y:S02]  /*8560*/  SYNCS.PHASECHK.TRANS64.TRYWAIT P0, [R0+URZ+0xa0], R2 ;  /* 0x0000a002000075a7 */ /* 0x0022a400080011ff */
[----:B--2---:R-:W-:Y:S05]  /*8570*/  @!P0 NANOSLEEP.SYNCS 0x989680 ;  /* 0x009896800000895d */ /* 0x004fea0003900000 */
[----:B------:R-:W2:Y:S02]  /*8580*/  @!P0 SYNCS.PHASECHK.TRANS64 P0, [R0+URZ+0xa0], R2 ;  /* 0x0000a002000085a7 */ /* 0x000ea400080010ff */
[----:B--2---:R-:W-:Y:S05]  /*8590*/  @!P0 BRA `(.L_x_93) ;  /* 0xfffffffc00f08947 */ /* 0x004fea000383ffff */
[----:B------:R-:W-:Y:S05]  /*85a0*/  BRA `(.L_x_169) ;  /* 0xffffffd000987947 */ /* 0x000fea000383ffff */
.L_x_103:
[----:B-1----:R1:W3:Y:S02]  /*85b0*/  SYNCS.PHASECHK.TRANS64.TRYWAIT P1, [R2+URZ+0x60], R4 ;  /* 0x00006004020075a7 */ /* 0x0022e400080211ff */
[----:B---3--:R-:W-:Y:S05]  /*85c0*/  @!P1 NANOSLEEP.SYNCS 0x989680 ;  /* 0x009896800000995d */ /* 0x008fea0003900000 */
[----:B------:R-:W3:Y:S02]  /*85d0*/  @!P1 SYNCS.PHASECHK.TRANS64 P1, [R2+URZ+0x60], R4 ;  /* 0x00006004020095a7 */ /* 0x000ee400080210ff */
[----:B---3--:R-:W-:Y:S05]  /*85e0*/  @!P1 BRA `(.L_x_103) ;  /* 0xfffffffc00f09947 */ /* 0x008fea000383ffff */
[----:B------:R-:W-:Y:S05]  /*85f0*/  BRA `(.L_x_102) ;  /* 0xffffffe000087947 */ /* 0x000fea000383ffff */
.L_x_105:
[----:B-1----:R1:W2:Y:S02]  /*8600*/  SYNCS.PHASECHK.TRANS64.TRYWAIT P0, [R27+URZ+0xc0], R3 ;  /* 0x0000c0031b0075a7 */ /* 0x0022a400080011ff */
[----:B--2---:R-:W-:Y:S05]  /*8610*/  @!P0 NANOSLEEP.SYNCS 0x989680 ;  /* 0x009896800000895d */ /* 0x004fea0003900000 */
[----:B------:R-:W2:Y:S02]  /*8620*/  @!P0 SYNCS.PHASECHK.TRANS64 P0, [R27+URZ+0xc0], R3 ;  /* 0x0000c0031b0085a7 */ /* 0x000ea400080010ff */
[----:B--2---:R-:W-:Y:S05]  /*8630*/  @!P0 BRA `(.L_x_105) ;  /* 0xfffffffc00f08947 */ /* 0x004fea000383ffff */
[----:B------:R-:W-:Y:S05]  /*8640*/  BRA `(.L_x_104) ;  /* 0xffffffe000587947 */ /* 0x000fea000383ffff */
.L_x_116:
[----:B-1----:R1:W2:Y:S02]  /*8650*/  SYNCS.PHASECHK.TRANS64.TRYWAIT P0, [R2+URZ+0x60], R63 ;  /* 0x0000603f020075a7 */ /* 0x0022a400080011ff */
[----:B--2---:R-:W-:Y:S05]  /*8660*/  @!P0 NANOSLEEP.SYNCS 0x989680 ;  /* 0x009896800000895d */ /* 0x004fea0003900000 */
[----:B------:R-:W2:Y:S02]  /*8670*/  @!P0 SYNCS.PHASECHK.TRANS64 P0, [R2+URZ+0x60], R63 ;  /* 0x0000603f020085a7 */ /* 0x000ea400080010ff */
[----:B--2---:R-:W-:Y:S05]  /*8680*/  @!P0 BRA `(.L_x_116) ;  /* 0xfffffffc00f08947 */ /* 0x004fea000383ffff */
[----:B------:R-:W-:Y:S05]  /*8690*/  BRA `(.L_x_115) ;  /* 0xffffffe8006c7947 */ /* 0x000fea000383ffff */
        .weak           $__internal_0_$__cuda_sm10x_tcgen05_guardrail_trap_col_being_dealloced_not_returned_by_alloc
        .type           $__internal_0_$__cuda_sm10x_tcgen05_guardrail_trap_col_being_dealloced_not_returned_by_alloc,@function
        .size           $__internal_0_$__cuda_sm10x_tcgen05_guardrail_trap_col_being_dealloced_not_returned_by_alloc,($__internal_1_$__cuda_sm10x_tcgen05_guardrail_trap_phase_invalid_during_alloc - $__internal_0_$__cuda_sm10x_tcgen05_guardrail_trap_col_being_dealloced_not_returned_by_alloc)
$__internal_0_$__cuda_sm10x_tcgen05_guardrail_trap_col_being_dealloced_not_returned_by_alloc:
[----:B------:R-:W-:Y:S05]  /*86a0*/  BPT.TRAP 0x1 ;  /* 0x000000040000795c */ /* 0x000fea0000300000 */
[----:B------:R-:W-:-:S04]  /*86b0*/  HFMA2 R3, -RZ, RZ, 0, 0 ;  /* 0x00000000ff037431 */ /* 0x000fc800000001ff */
[----:B------:R-:W-:Y:S05]  /*86c0*/  RET.REL.NODEC R2 `(_ZN7cutlass13device_kernelINS_4gemm6kernel13GemmUniversalIN4cute5tupleIJiiiiEEENS1_10collective13CollectiveMmaINS1_35MainloopSm100TmaUmmaWarpSpecializedILi6ELi2ELi4ENS5_IJNS4_1CILi2EEESB_NSA_ILi1EEEEEEEENS5_IJNSA_ILi64EEESF_NSA_ILi128EEEEEENS_10bfloat16_tENS5_IJlSC_lEEESI_SJ_NS4_8TiledMMAINS4_8MMA_AtomIJNS4_20SM100_MMA_F16BF16_SSISI_SI_fLi64ELi64ELNS4_4UMMA5MajorE0ELSO_0ELNSN_7ScaleInE0ELSP_0EEEEEENS4_6LayoutINS5_IJSC_SC_SC_EEENS5_IJNSA_ILi0EEESU_SU_EEEEENS5_IJNS4_10UnderscoreESX_SX_EEEEENS4_23SM90_TMA_LOAD_MULTICASTENS4_14ComposedLayoutINS4_7SwizzleILi3ELi4ELi3EEENS4_18smem_ptr_flag_bitsILi16EEENSS_INS5_IJNSA_ILi8EEESF_EEENS5_IJSF_SC_EEEEEEEvNS4_8identityES10_S1A_vS1B_EENS_8epilogue10collective18CollectiveEpilogueINS1D_23Sm100TmaWarpSpecializedILi3ELi2ELi16ELb1ELb0EEEJSH_NS5_IJNSS_ISF_SC_EENSS_INSA_ILi32EEESC_EEEEESI_SJ_SI_SJ_NS1D_6fusion15FusionCallbacksIS1H_NS1M_17LinearCombinationISI_fSI_fLNS_15FloatRoundStyleE2EEESH_S1L_JEEENS4_5SM1004TMEM4LOAD26SM100_TMEM_LOAD_16dp256b4xENS4_13SM90_TMA_LOADENS11_INS12_ILi2ELi4ELi3EEES15_NSS_INS5_IJS16_S1J_EEENS5_IJS1J_SC_EEEEEEENS4_17SM75_U32x4_LDSM_NENS4_14SM90_TMA_STOREES21_NS4_17SM90_U32x4_STSM_NENS4_39AutoVectorizingCopyWithAssumedAlignmentILi128EEEEEEvvEEEEvNT_6ParamsE) ;  /* 0xffffff78024c7950 */ /* 0x000fea0003c3ffff */
        .weak           $__internal_1_$__cuda_sm10x_tcgen05_guardrail_trap_phase_invalid_during_alloc
        .type           $__internal_1_$__cuda_sm10x_tcgen05_guardrail_trap_phase_invalid_during_alloc,@function
        .size           $__internal_1_$__cuda_sm10x_tcgen05_guardrail_trap_phase_invalid_during_alloc,($__internal_2_$__cuda_sm10x_tcgen05_guardrail_trap_unallocated_columns_being_dealloced - $__internal_1_$__cuda_sm10x_tcgen05_guardrail_trap_phase_invalid_during_alloc)
$__internal_1_$__cuda_sm10x_tcgen05_guardrail_trap_phase_invalid_during_alloc:
[----:B------:R-:W-:Y:S05]  /*86d0*/  BPT.TRAP 0x1 ;  /* 0x000000040000795c */ /* 0x000fea0000300000 */
[----:B------:R-:W-:-:S04]  /*86e0*/  MOV R5, 0x0 ;  /* 0x0000000000057802 */ /* 0x000fc80000000f00 */
[----:B------:R-:W-:Y:S05]  /*86f0*/  RET.REL.NODEC R4 `(_ZN7cutlass13device_kernelINS_4gemm6kernel13GemmUniversalIN4cute5tupleIJiiiiEEENS1_10collective13CollectiveMmaINS1_35MainloopSm100TmaUmmaWarpSpecializedILi6ELi2ELi4ENS5_IJNS4_1CILi2EEESB_NSA_ILi1EEEEEEEENS5_IJNSA_ILi64EEESF_NSA_ILi128EEEEEENS_10bfloat16_tENS5_IJlSC_lEEESI_SJ_NS4_8TiledMMAINS4_8MMA_AtomIJNS4_20SM100_MMA_F16BF16_SSISI_SI_fLi64ELi64ELNS4_4UMMA5MajorE0ELSO_0ELNSN_7ScaleInE0ELSP_0EEEEEENS4_6LayoutINS5_IJSC_SC_SC_EEENS5_IJNSA_ILi0EEESU_SU_EEEEENS5_IJNS4_10UnderscoreESX_SX_EEEEENS4_23SM90_TMA_LOAD_MULTICASTENS4_14ComposedLayoutINS4_7SwizzleILi3ELi4ELi3EEENS4_18smem_ptr_flag_bitsILi16EEENSS_INS5_IJNSA_ILi8EEESF_EEENS5_IJSF_SC_EEEEEEEvNS4_8identityES10_S1A_vS1B_EENS_8epilogue10collective18CollectiveEpilogueINS1D_23Sm100TmaWarpSpecializedILi3ELi2ELi16ELb1ELb0EEEJSH_NS5_IJNSS_ISF_SC_EENSS_INSA_ILi32EEESC_EEEEESI_SJ_SI_SJ_NS1D_6fusion15FusionCallbacksIS1H_NS1M_17LinearCombinationISI_fSI_fLNS_15FloatRoundStyleE2EEESH_S1L_JEEENS4_5SM1004TMEM4LOAD26SM100_TMEM_LOAD_16dp256b4xENS4_13SM90_TMA_LOADENS11_INS12_ILi2ELi4ELi3EEES15_NSS_INS5_IJS16_S1J_EEENS5_IJS1J_SC_EEEEEEENS4_17SM75_U32x4_LDSM_NENS4_14SM90_TMA_STOREES21_NS4_17SM90_U32x4_STSM_NENS4_39AutoVectorizingCopyWithAssumedAlignmentILi128EEEEEEvvEEEEvNT_6ParamsE) ;  /* 0xffffff7804407950 */ /* 0x000fea0003c3ffff */
        .weak           $__internal_2_$__cuda_sm10x_tcgen05_guardrail_trap_unallocated_columns_being_dealloced
        .type           $__internal_2_$__cuda_sm10x_tcgen05_guardrail_trap_unallocated_columns_being_dealloced,@function
        .size           $__internal_2_$__cuda_sm10x_tcgen05_guardrail_trap_unallocated_columns_being_dealloced,(.L_x_171 - $__internal_2_$__cuda_sm10x_tcgen05_guardrail_trap_unallocated_columns_being_dealloced)
$__internal_2_$__cuda_sm10x_tcgen05_guardrail_trap_unallocated_columns_being_dealloced:
[----:B------:R-:W-:Y:S05]  /*8700*/  BPT.TRAP 0x1 ;  /* 0x000000040000795c */ /* 0x000fea0000300000 */
[----:B------:R-:W-:-:S04]  /*8710*/  HFMA2 R3, -RZ, RZ, 0, 0 ;  /* 0x00000000ff037431 */ /* 0x000fc800000001ff */
[----:B------:R-:W-:Y:S05]  /*8720*/  RET.REL.NODEC R2 `(_ZN7cutlass13device_kernelINS_4gemm6kernel13GemmUniversalIN4cute5tupleIJiiiiEEENS1_10collective13CollectiveMmaINS1_35MainloopSm100TmaUmmaWarpSpecializedILi6ELi2ELi4ENS5_IJNS4_1CILi2EEESB_NSA_ILi1EEEEEEEENS5_IJNSA_ILi64EEESF_NSA_ILi128EEEEEENS_10bfloat16_tENS5_IJlSC_lEEESI_SJ_NS4_8TiledMMAINS4_8MMA_AtomIJNS4_20SM100_MMA_F16BF16_SSISI_SI_fLi64ELi64ELNS4_4UMMA5MajorE0ELSO_0ELNSN_7ScaleInE0ELSP_0EEEEEENS4_6LayoutINS5_IJSC_SC_SC_EEENS5_IJNSA_ILi0EEESU_SU_EEEEENS5_IJNS4_10UnderscoreESX_SX_EEEEENS4_23SM90_TMA_LOAD_MULTICASTENS4_14ComposedLayoutINS4_7SwizzleILi3ELi4ELi3EEENS4_18smem_ptr_flag_bitsILi16EEENSS_INS5_IJNSA_ILi8EEESF_EEENS5_IJSF_SC_EEEEEEEvNS4_8identityES10_S1A_vS1B_EENS_8epilogue10collective18CollectiveEpilogueINS1D_23Sm100TmaWarpSpecializedILi3ELi2ELi16ELb1ELb0EEEJSH_NS5_IJNSS_ISF_SC_EENSS_INSA_ILi32EEESC_EEEEESI_SJ_SI_SJ_NS1D_6fusion15FusionCallbacksIS1H_NS1M_17LinearCombinationISI_fSI_fLNS_15FloatRoundStyleE2EEESH_S1L_JEEENS4_5SM1004TMEM4LOAD26SM100_TMEM_LOAD_16dp256b4xENS4_13SM90_TMA_LOADENS11_INS12_ILi2ELi4ELi3EEES15_NSS_INS5_IJS16_S1J_EEENS5_IJS1J_SC_EEEEEEENS4_17SM75_U32x4_LDSM_NENS4_14SM90_TMA_STOREES21_NS4_17SM90_U32x4_STSM_NENS4_39AutoVectorizingCopyWithAssumedAlignmentILi128EEEEEEvvEEEEvNT_6ParamsE) ;  /* 0xffffff7802347950 */ /* 0x000fea0003c3ffff */
.L_x_170:
[----:B------:R-:W-:-:S00]  /*8730*/  BRA `(.L_x_170) ;  /* 0xfffffffc00fc7947 */ /* 0x000fc0000383ffff */
[----:B------:R-:W-:-:S00]  /*8740*/  NOP ;  /* 0x0000000000007918 */ /* 0x000fc00000000000 */
        /* <DEDUP_REMOVED lines=11> */
.L_x_171:


//--------------------- .nv.global.init           --------------------------
	.section	.nv.global.init,"aw",@progbits
.nv.global.init:
	.type		$str$27,@object
	.size		$str$27,($str$28 - $str$27)
$str$27:
        /*0000*/ 	.byte	0x28, 0x61, 0x64, 0x64, 0x72, 0x65, 0x73, 0x73, 0x20, 0x26, 0x20, 0x6d, 0x61, 0x73, 0x6b, 0x29
        /*0010*/ 	.byte	0x20, 0x3d, 0x3d, 0x20, 0x30, 0x00
	.type		$str$28,@object
	.size		$str$28,($str$26 - $str$28)
$str$28:
        /*0016*/ 	.byte	0x2f, 0x74, 0x6d, 0x70, 0x2f, 0x63, 0x75, 0x74, 0x6c, 0x61, 0x73, 0x73, 0x5f, 0x73, 0x77, 0x65
        /*0026*/ 	.byte	0x65, 0x70, 0x5f, 0x73, 0x72, 0x63, 0x2f, 0x69, 0x6e, 0x63, 0x6c, 0x75, 0x64, 0x65, 0x2f, 0x63
        /*0036*/ 	.byte	0x75, 0x74, 0x65, 0x2f, 0x70, 0x6f, 0x69, 0x6e, 0x74, 0x65, 0x72, 0x5f, 0x66, 0x6c, 0x61, 0x67
        /*0046*/ 	.byte	0x67, 0x65, 0x64, 0x2e, 0x68, 0x70, 0x70, 0x00
	.type		$str$26,@object
	.size		$str$26,($str$25 - $str$26)
$str$26:
        /*004e*/ 	.byte	0x2f, 0x74, 0x6d, 0x70, 0x2f, 0x63, 0x75, 0x74, 0x6c, 0x61, 0x73, 0x73, 0x5f, 0x73, 0x77, 0x65
        /*005e*/ 	.byte	0x65, 0x70, 0x5f, 0x73, 0x72, 0x63, 0x2f, 0x69, 0x6e, 0x63, 0x6c, 0x75, 0x64, 0x65, 0x2f, 0x63
        /*006e*/ 	.byte	0x75, 0x74, 0x65, 0x2f, 0x61, 0x74, 0x6f, 0x6d, 0x2f, 0x63, 0x6f, 0x70, 0x79, 0x5f, 0x74, 0x72
        /*007e*/ 	.byte	0x61, 0x69, 0x74, 0x73, 0x5f, 0x73, 0x6d, 0x31, 0x30, 0x30, 0x2e, 0x68, 0x70, 0x70, 0x00
	.type		$str$25,@object
	.size		$str$25,(__unnamed_1 - $str$25)
$str$25:
        /*008d*/ 	.byte	0x28, 0x28, 0x75, 0x69, 0x6e, 0x74, 0x33, 0x32, 0x5f, 0x74, 0x28, 0x74, 0x68, 0x72, 0x65, 0x61
        /*009d*/ 	.byte	0x64, 0x49, 0x64, 0x78, 0x2e, 0x78, 0x29, 0x20, 0x2f, 0x20, 0x33, 0x32, 0x29, 0x20, 0x25, 0x20
        /*00ad*/ 	.byte	0x34, 0x29, 0x20, 0x3d, 0x3d, 0x20, 0x28, 0x28, 0x28, 0x74, 0x6d, 0x65, 0x6d, 0x5f, 0x61, 0x64
        /*00bd*/ 	.byte	0x64, 0x72, 0x20, 0x3e, 0x3e, 0x20, 0x31, 0x36, 0x29, 0x20, 0x2f, 0x20, 0x33, 0x32, 0x29, 0x20
        /*00cd*/ 	.byte	0x25, 0x20, 0x34, 0x29, 0x00
	.type		__unnamed_1,@object
	.size		__unnamed_1,(__unnamed_2 - __unnamed_1)
__unnamed_1:
        /*00d2*/ 	.byte	0x61, 0x75, 0x74, 0x6f, 0x20, 0x63, 0x75, 0x74, 0x65, 0x3a, 0x3a, 0x61, 0x73, 0x5f, 0x70, 0x6f
        /* <DEDUP_REMOVED lines=24> */
        /*0262*/ 	.byte	0x30, 0x34, 0x38, 0x3e, 0x3e, 0x3e, 0x3e, 0x5d, 0x00
	.type		__unnamed_2,@object
	.size		__unnamed_2,(.L_2 - __unnamed_2)
__unnamed_2:
        /* <DEDUP_REMOVED lines=45> */
        /*053b*/ 	.byte	0x3e, 0x3e, 0x3e, 0x5d, 0x00
.L_2:


//--------------------- .nv.shared._ZN7cutlass13device_kernelINS_4gemm6kernel13GemmUniversalIN4cute5tupleIJiiiiEEENS1_10collective13CollectiveMmaINS1_35MainloopSm100TmaUmmaWarpSpecializedILi6ELi2ELi4ENS5_IJNS4_1CILi2EEESB_NSA_ILi1EEEEEEEENS5_IJNSA_ILi64EEESF_NSA_ILi128EEEEEENS_10bfloat16_tENS5_IJlSC_lEEESI_SJ_NS4_8TiledMMAINS4_8MMA_AtomIJNS4_20SM100_MMA_F16BF16_SSISI_SI_fLi64ELi64ELNS4_4UMMA5MajorE0ELSO_0ELNSN_7ScaleInE0ELSP_0EEEEEENS4_6LayoutINS5_IJSC_SC_SC_EEENS5_IJNSA_ILi0EEESU_SU_EEEEENS5_IJNS4_10UnderscoreESX_SX_EEEEENS4_23SM90_TMA_LOAD_MULTICASTENS4_14ComposedLayoutINS4_7SwizzleILi3ELi4ELi3EEENS4_18smem_ptr_flag_bitsILi16EEENSS_INS5_IJNSA_ILi8EEESF_EEENS5_IJSF_SC_EEEEEEEvNS4_8identityES10_S1A_vS1B_EENS_8epilogue10collective18CollectiveEpilogueINS1D_23Sm100TmaWarpSpecializedILi3ELi2ELi16ELb1ELb0EEEJSH_NS5_IJNSS_ISF_SC_EENSS_INSA_ILi32EEESC_EEEEESI_SJ_SI_SJ_NS1D_6fusion15FusionCallbacksIS1H_NS1M_17LinearCombinationISI_fSI_fLNS_15FloatRoundStyleE2EEESH_S1L_JEEENS4_5SM1004TMEM4LOAD26SM100_TMEM_LOAD_16dp256b4xENS4_13SM90_TMA_LOADENS11_INS12_ILi2ELi4ELi3EEES15_NSS_INS5_IJS16_S1J_EEENS5_IJS1J_SC_EEEEEEENS4_17SM75_U32x4_LDSM_NENS4_14SM90_TMA_STOREES21_NS4_17SM90_U32x4_STSM_NENS4_39AutoVectorizingCopyWithAssumedAlignmentILi128EEEEEEvvEEEEvNT_6ParamsE --------------------------
	.section	.nv.shared._ZN7cutlass13device_kernelINS_4gemm6kernel13GemmUniversalIN4cute5tupleIJiiiiEEENS1_10collective13CollectiveMmaINS1_35MainloopSm100TmaUmmaWarpSpecializedILi6ELi2ELi4ENS5_IJNS4_1CILi2EEESB_NSA_ILi1EEEEEEEENS5_IJNSA_ILi64EEESF_NSA_ILi128EEEEEENS_10bfloat16_tENS5_IJlSC_lEEESI_SJ_NS4_8TiledMMAINS4_8MMA_AtomIJNS4_20SM100_MMA_F16BF16_SSISI_SI_fLi64ELi64ELNS4_4UMMA5MajorE0ELSO_0ELNSN_7ScaleInE0ELSP_0EEEEEENS4_6LayoutINS5_IJSC_SC_SC_EEENS5_IJNSA_ILi0EEESU_SU_EEEEENS5_IJNS4_10UnderscoreESX_SX_EEEEENS4_23SM90_TMA_LOAD_MULTICASTENS4_14ComposedLayoutINS4_7SwizzleILi3ELi4ELi3EEENS4_18smem_ptr_flag_bitsILi16EEENSS_INS5_IJNSA_ILi8EEESF_EEENS5_IJSF_SC_EEEEEEEvNS4_8identityES10_S1A_vS1B_EENS_8epilogue10collective18CollectiveEpilogueINS1D_23Sm100TmaWarpSpecializedILi3ELi2ELi16ELb1ELb0EEEJSH_NS5_IJNSS_ISF_SC_EENSS_INSA_ILi32EEESC_EEEEESI_SJ_SI_SJ_NS1D_6fusion15FusionCallbacksIS1H_NS1M_17LinearCombinationISI_fSI_fLNS_15FloatRoundStyleE2EEESH_S1L_JEEENS4_5SM1004TMEM4LOAD26SM100_TMEM_LOAD_16dp256b4xENS4_13SM90_TMA_LOADENS11_INS12_ILi2ELi4ELi3EEES15_NSS_INS5_IJS16_S1J_EEENS5_IJS1J_SC_EEEEEEENS4_17SM75_U32x4_LDSM_NENS4_14SM90_TMA_STOREES21_NS4_17SM90_U32x4_STSM_NENS4_39AutoVectorizingCopyWithAssumedAlignmentILi128EEEEEEvvEEEEvNT_6ParamsE,"aw",@nobits
	.sectionflags	@""
	.align	16
	.zero		1024


//--------------------- .nv.shared.reserved.0     --------------------------
	.section	.nv.shared.reserved.0,"aw",@nobits
	.weak		__nv_reservedSMEM_offset_0_alias
	.size		__nv_reservedSMEM_offset_0_alias, 0, 64
	.other		__nv_reservedSMEM_offset_0_alias,@"STO_CUDA_RESERVED_SHARED STV_DEFAULT"
__nv_reservedSMEM_offset_0_alias:
	.zero		0
.nv.shared.reserved.0:
	.zero		64
	.weak		__nv_reservedSMEM_tcgen05_partition
	.type		__nv_reservedSMEM_tcgen05_partition,@object
	.size		__nv_reservedSMEM_tcgen05_partition,(.L_0 - __nv_reservedSMEM_tcgen05_partition)
__nv_reservedSMEM_tcgen05_partition:
	.zero		32
.L_0:


//--------------------- .nv.global                --------------------------
	.section	.nv.global,"aw",@nobits
.nv.global:
	.type		_ZN39_INTERNAL_75d23e4f_4_k_cu_38ec3729_71184cute1_E,@object
	.size		_ZN39_INTERNAL_75d23e4f_4_k_cu_38ec3729_71184cute1_E,(_ZN39_INTERNAL_75d23e4f_4_k_cu_38ec3729_71184cuda3std3__45__cpo6cbeginE - _ZN39_INTERNAL_75d23e4f_4_k_cu_38ec3729_71184cute1_E)
_ZN39_INTERNAL_75d23e4f_4_k_cu_38ec3729_71184cute1_E:
	.zero		1
	.type		_ZN39_INTERNAL_75d23e4f_4_k_cu_38ec3729_71184cuda3std3__45__cpo6cbeginE,@object
	.size		_ZN39_INTERNAL_75d23e4f_4_k_cu_38ec3729_71184cuda3std3__45__cpo6cbeginE,(_ZN39_INTERNAL_75d23e4f_4_k_cu_38ec3729_71184cuda3std3__48in_placeE - _ZN39_INTERNAL_75d23e4f_4_k_cu_38ec3729_71184cuda3std3__45__cpo6cbeginE)
_ZN39_INTERNAL_75d23e4f_4_k_cu_38ec3729_71184cuda3std3__45__cpo6cbeginE:
	.zero		1
	.type		_ZN39_INTERNAL_75d23e4f_4_k_cu_38ec3729_71184cuda3std3__48in_placeE,@object
	.size		_ZN39_INTERNAL_75d23e4f_4_k_cu_38ec3729_71184cuda3std3__48in_placeE,(_ZN39_INTERNAL_75d23e4f_4_k_cu_38ec3729_71184cuda3std6ranges3__45__cpo9iter_moveE - _ZN39_INTERNAL_75d23e4f_4_k_cu_38ec3729_71184cuda3std3__48in_placeE)
_ZN39_INTERNAL_75d23e4f_4_k_cu_38ec3729_71184cuda3std3__48in_placeE:
	.zero		1
	.type		_ZN39_INTERNAL_75d23e4f_4_k_cu_38ec3729_71184cuda3std6ranges3__45__cpo9iter_moveE,@object
	.size		_ZN39_INTERNAL_75d23e4f_4_k_cu_38ec3729_71184cuda3std6ranges3__45__cpo9iter_moveE,(_ZN39_INTERNAL_75d23e4f_4_k_cu_38ec3729_71184cuda3std3__45__cpo5beginE - _ZN39_INTERNAL_75d23e4f_4_k_cu_38ec3729_71184cuda3std6ranges3__45__cpo9iter_moveE)
_ZN39_INTERNAL_75d23e4f_4_k_cu_38ec3729_71184cuda3std6ranges3__45__cpo9iter_moveE:
	.zero		1
	.type		_ZN39_INTERNAL_75d23e4f_4_k_cu_38ec3729_71184cuda3std3__45__cpo5beginE,@object
	.size		_ZN39_INTERNAL_75d23e4f_4_k_cu_38ec3729_71184cuda3std3__45__cpo5beginE,(_ZN39_INTERNAL_75d23e4f_4_k_cu_38ec3729_71184cuda3std3__441_GLOBAL__N__75d23e4f_4_k_cu_38ec3729_71186ignoreE - _ZN39_INTERNAL_75d23e4f_4_k_cu_38ec3729_71184cuda3std3__45__cpo5beginE)
_ZN39_INTERNAL_75d23e4f_4_k_cu_38ec3729_71184cuda3std3__45__cpo5beginE:
	.zero		1
	.type		_ZN39_INTERNAL_75d23e4f_4_k_cu_38ec3729_71184cuda3std3__441_GLOBAL__N__75d23e4f_4_k_cu_38ec3729_71186ignoreE,@object
	.size		_ZN39_INTERNAL_75d23e4f_4_k_cu_38ec3729_71184cuda3std3__441_GLOBAL__N__75d23e4f_4_k_cu_38ec3729_71186ignoreE,(_ZN39_INTERNAL_75d23e4f_4_k_cu_38ec3729_71184cute7productE - _ZN39_INTERNAL_75d23e4f_4_k_cu_38ec3729_71184cuda3std3__441_GLOBAL__N__75d23e4f_4_k_cu_38ec3729_71186ignoreE)
_ZN39_INTERNAL_75d23e4f_4_k_cu_38ec3729_71184cuda3std3__441_GLOBAL__N__75d23e4f_4_k_cu_38ec3729_71186ignoreE:
	.zero		1
	.type		_ZN39_INTERNAL_75d23e4f_4_k_cu_38ec3729_71184cute7productE,@object
	.size		_ZN39_INTERNAL_75d23e4f_4_k_cu_38ec3729_71184cute7productE,(_ZN39_INTERNAL_75d23e4f_4_k_cu_38ec3729_71184cuda3std3__45__cpo3endE - _ZN39_INTERNAL_75d23e4f_4_k_cu_38ec3729_71184cute7productE)
_ZN39_INTERNAL_75d23e4f_4_k_cu_38ec3729_71184cute7productE:
	.zero		1
	.type		_ZN39_INTERNAL_75d23e4f_4_k_cu_38ec3729_71184cuda3std3__45__cpo3endE,@object
	.size		_ZN39_INTERNAL_75d23e4f_4_k_cu_38ec3729_71184cuda3std3__45__cpo3endE,(_ZN39_INTERNAL_75d23e4f_4_k_cu_38ec3729_71184cuda3std3__419piecewise_constructE - _ZN39_INTERNAL_75d23e4f_4_k_cu_38ec3729_71184cuda3std3__45__cpo3endE)
_ZN39_INTERNAL_75d23e4f_4_k_cu_38ec3729_71184cuda3std3__45__cpo3endE:
	.zero		1
	.type		_ZN39_INTERNAL_75d23e4f_4_k_cu_38ec3729_71184cuda3std3__419piecewise_constructE,@object
	.size		_ZN39_INTERNAL_75d23e4f_4_k_cu_38ec3729_71184cuda3std3__419piecewise_constructE,(_ZN39_INTERNAL_75d23e4f_4_k_cu_38ec3729_71184cuda3std3__45__cpo4cendE - _ZN39_INTERNAL_75d23e4f_4_k_cu_38ec3729_71184cuda3std3__419piecewise_constructE)
_ZN39_INTERNAL_75d23e4f_4_k_cu_38ec3729_71184cuda3std3__419piecewise_constructE:
	.zero		1
	.type		_ZN39_INTERNAL_75d23e4f_4_k_cu_38ec3729_71184cuda3std3__45__cpo4cendE,@object
	.size		_ZN39_INTERNAL_75d23e4f_4_k_cu_38ec3729_71184cuda3std3__45__cpo4cendE,(_ZN39_INTERNAL_75d23e4f_4_k_cu_38ec3729_71184cuda3std6ranges3__45__cpo4swapE - _ZN39_INTERNAL_75d23e4f_4_k_cu_38ec3729_71184cuda3std3__45__cpo4cendE)
_ZN39_INTERNAL_75d23e4f_4_k_cu_38ec3729_71184cuda3std3__45__cpo4cendE:
	.zero		1
	.type		_ZN39_INTERNAL_75d23e4f_4_k_cu_38ec3729_71184cuda3std6ranges3__45__cpo4swapE,@object
	.size		_ZN39_INTERNAL_75d23e4f_4_k_cu_38ec3729_71184cuda3std6ranges3__45__cpo4swapE,(.L_10 - _ZN39_INTERNAL_75d23e4f_4_k_cu_38ec3729_71184cuda3std6ranges3__45__cpo4swapE)
_ZN39_INTERNAL_75d23e4f_4_k_cu_38ec3729_71184cuda3std6ranges3__45__cpo4swapE:
	.zero		1
.L_10:


//--------------------- .nv.constant0._ZN7cutlass13device_kernelINS_4gemm6kernel13GemmUniversalIN4cute5tupleIJiiiiEEENS1_10collective13CollectiveMmaINS1_35MainloopSm100TmaUmmaWarpSpecializedILi6ELi2ELi4ENS5_IJNS4_1CILi2EEESB_NSA_ILi1EEEEEEEENS5_IJNSA_ILi64EEESF_NSA_ILi128EEEEEENS_10bfloat16_tENS5_IJlSC_lEEESI_SJ_NS4_8TiledMMAINS4_8MMA_AtomIJNS4_20SM100_MMA_F16BF16_SSISI_SI_fLi64ELi64ELNS4_4UMMA5MajorE0ELSO_0ELNSN_7ScaleInE0ELSP_0EEEEEENS4_6LayoutINS5_IJSC_SC_SC_EEENS5_IJNSA_ILi0EEESU_SU_EEEEENS5_IJNS4_10UnderscoreESX_SX_EEEEENS4_23SM90_TMA_LOAD_MULTICASTENS4_14ComposedLayoutINS4_7SwizzleILi3ELi4ELi3EEENS4_18smem_ptr_flag_bitsILi16EEENSS_INS5_IJNSA_ILi8EEESF_EEENS5_IJSF_SC_EEEEEEEvNS4_8identityES10_S1A_vS1B_EENS_8epilogue10collective18CollectiveEpilogueINS1D_23Sm100TmaWarpSpecializedILi3ELi2ELi16ELb1ELb0EEEJSH_NS5_IJNSS_ISF_SC_EENSS_INSA_ILi32EEESC_EEEEESI_SJ_SI_SJ_NS1D_6fusion15FusionCallbacksIS1H_NS1M_17LinearCombinationISI_fSI_fLNS_15FloatRoundStyleE2EEESH_S1L_JEEENS4_5SM1004TMEM4LOAD26SM100_TMEM_LOAD_16dp256b4xENS4_13SM90_TMA_LOADENS11_INS12_ILi2ELi4ELi3EEES15_NSS_INS5_IJS16_S1J_EEENS5_IJS1J_SC_EEEEEEENS4_17SM75_U32x4_LDSM_NENS4_14SM90_TMA_STOREES21_NS4_17SM90_U32x4_STSM_NENS4_39AutoVectorizingCopyWithAssumedAlignmentILi128EEEEEEvvEEEEvNT_6ParamsE --------------------------
	.section	.nv.constant0._ZN7cutlass13device_kernelINS_4gemm6kernel13GemmUniversalIN4cute5tupleIJiiiiEEENS1_10collective13CollectiveMmaINS1_35MainloopSm100TmaUmmaWarpSpecializedILi6ELi2ELi4ENS5_IJNS4_1CILi2EEESB_NSA_ILi1EEEEEEEENS5_IJNSA_ILi64EEESF_NSA_ILi128EEEEEENS_10bfloat16_tENS5_IJlSC_lEEESI_SJ_NS4_8TiledMMAINS4_8MMA_AtomIJNS4_20SM100_MMA_F16BF16_SSISI_SI_fLi64ELi64ELNS4_4UMMA5MajorE0ELSO_0ELNSN_7ScaleInE0ELSP_0EEEEEENS4_6LayoutINS5_IJSC_SC_SC_EEENS5_IJNSA_ILi0EEESU_SU_EEEEENS5_IJNS4_10UnderscoreESX_SX_EEEEENS4_23SM90_TMA_LOAD_MULTICASTENS4_14ComposedLayoutINS4_7SwizzleILi3ELi4ELi3EEENS4_18smem_ptr_flag_bitsILi16EEENSS_INS5_IJNSA_ILi8EEESF_EEENS5_IJSF_SC_EEEEEEEvNS4_8identityES10_S1A_vS1B_EENS_8epilogue10collective18CollectiveEpilogueINS1D_23Sm100TmaWarpSpecializedILi3ELi2ELi16ELb1ELb0EEEJSH_NS5_IJNSS_ISF_SC_EENSS_INSA_ILi32EEESC_EEEEESI_SJ_SI_SJ_NS1D_6fusion15FusionCallbacksIS1H_NS1M_17LinearCombinationISI_fSI_fLNS_15FloatRoundStyleE2EEESH_S1L_JEEENS4_5SM1004TMEM4LOAD26SM100_TMEM_LOAD_16dp256b4xENS4_13SM90_TMA_LOADENS11_INS12_ILi2ELi4ELi3EEES15_NSS_INS5_IJS16_S1J_EEENS5_IJS1J_SC_EEEEEEENS4_17SM75_U32x4_LDSM_NENS4_14SM90_TMA_STOREES21_NS4_17SM90_U32x4_STSM_NENS4_39AutoVectorizingCopyWithAssumedAlignmentILi128EEEEEEvvEEEEvNT_6ParamsE,"a",@progbits
	.sectionflags	@""
	.align	4
.nv.constant0._ZN7cutlass13device_kernelINS_4gemm6kernel13GemmUniversalIN4cute5tupleIJiiiiEEENS1_10collective13CollectiveMmaINS1_35MainloopSm100TmaUmmaWarpSpecializedILi6ELi2ELi4ENS5_IJNS4_1CILi2EEESB_NSA_ILi1EEEEEEEENS5_IJNSA_ILi64EEESF_NSA_ILi128EEEEEENS_10bfloat16_tENS5_IJlSC_lEEESI_SJ_NS4_8TiledMMAINS4_8MMA_AtomIJNS4_20SM100_MMA_F16BF16_SSISI_SI_fLi64ELi64ELNS4_4UMMA5MajorE0ELSO_0ELNSN_7ScaleInE0ELSP_0EEEEEENS4_6LayoutINS5_IJSC_SC_SC_EEENS5_IJNSA_ILi0EEESU_SU_EEEEENS5_IJNS4_10UnderscoreESX_SX_EEEEENS4_23SM90_TMA_LOAD_MULTICASTENS4_14ComposedLayoutINS4_7SwizzleILi3ELi4ELi3EEENS4_18smem_ptr_flag_bitsILi16EEENSS_INS5_IJNSA_ILi8EEESF_EEENS5_IJSF_SC_EEEEEEEvNS4_8identityES10_S1A_vS1B_EENS_8epilogue10collective18CollectiveEpilogueINS1D_23Sm100TmaWarpSpecializedILi3ELi2ELi16ELb1ELb0EEEJSH_NS5_IJNSS_ISF_SC_EENSS_INSA_ILi32EEESC_EEEEESI_SJ_SI_SJ_NS1D_6fusion15FusionCallbacksIS1H_NS1M_17LinearCombinationISI_fSI_fLNS_15FloatRoundStyleE2EEESH_S1L_JEEENS4_5SM1004TMEM4LOAD26SM100_TMEM_LOAD_16dp256b4xENS4_13SM90_TMA_LOADENS11_INS12_ILi2ELi4ELi3EEES15_NSS_INS5_IJS16_S1J_EEENS5_IJS1J_SC_EEEEEEENS4_17SM75_U32x4_LDSM_NENS4_14SM90_TMA_STOREES21_NS4_17SM90_U32x4_STSM_NENS4_39AutoVectorizingCopyWithAssumedAlignmentILi128EEEEEEvvEEEEvNT_6ParamsE:
	.zero		2944


//--------------------- SYMBOLS --------------------------

	.type		.nv.reservedSmem.offset0,@object
	.size		.nv.reservedSmem.offset0,0x4
	.type		.nv.reservedSmem.cap,@object
	.size		.nv.reservedSmem.cap,0x4
	.type		__assertfail,@function
